//
// Generated by NVIDIA NVVM Compiler
//
// Compiler Build ID: CL-36424714
// Cuda compilation tools, release 13.0, V13.0.88
// Based on NVVM 20.0.0
//

.version 9.0
.target sm_100
.address_size 64

	// .globl	jsmn_parse
.global .align 1 .b8 _ZN34_INTERNAL_6e71fa3b_4_k_cu_421412664cuda3std3__45__cpo5beginE[1];
.global .align 1 .b8 _ZN34_INTERNAL_6e71fa3b_4_k_cu_421412664cuda3std3__45__cpo3endE[1];
.global .align 1 .b8 _ZN34_INTERNAL_6e71fa3b_4_k_cu_421412664cuda3std3__45__cpo6cbeginE[1];
.global .align 1 .b8 _ZN34_INTERNAL_6e71fa3b_4_k_cu_421412664cuda3std3__45__cpo4cendE[1];
.global .align 1 .b8 _ZN34_INTERNAL_6e71fa3b_4_k_cu_421412664cuda3std3__45__cpo6rbeginE[1];
.global .align 1 .b8 _ZN34_INTERNAL_6e71fa3b_4_k_cu_421412664cuda3std3__45__cpo4rendE[1];
.global .align 1 .b8 _ZN34_INTERNAL_6e71fa3b_4_k_cu_421412664cuda3std3__45__cpo7crbeginE[1];
.global .align 1 .b8 _ZN34_INTERNAL_6e71fa3b_4_k_cu_421412664cuda3std3__45__cpo5crendE[1];
.global .align 1 .b8 _ZN34_INTERNAL_6e71fa3b_4_k_cu_421412664cuda3std3__436_GLOBAL__N__6e71fa3b_4_k_cu_421412666ignoreE[1];
.global .align 1 .b8 _ZN34_INTERNAL_6e71fa3b_4_k_cu_421412664cuda3std3__419piecewise_constructE[1];
.global .align 1 .b8 _ZN34_INTERNAL_6e71fa3b_4_k_cu_421412664cuda3std3__48in_placeE[1];
.global .align 1 .b8 _ZN34_INTERNAL_6e71fa3b_4_k_cu_421412664cuda3std3__420unreachable_sentinelE[1];
.global .align 1 .b8 _ZN34_INTERNAL_6e71fa3b_4_k_cu_421412664cuda3std3__47nulloptE[1];
.global .align 1 .b8 _ZN34_INTERNAL_6e71fa3b_4_k_cu_421412664cuda3std3__48unexpectE[1];
.global .align 1 .b8 _ZN34_INTERNAL_6e71fa3b_4_k_cu_421412664cuda3std6ranges3__45__cpo4swapE[1];
.global .align 1 .b8 _ZN34_INTERNAL_6e71fa3b_4_k_cu_421412664cuda3std6ranges3__45__cpo9iter_moveE[1];
.global .align 1 .b8 _ZN34_INTERNAL_6e71fa3b_4_k_cu_421412664cuda3std6ranges3__45__cpo5beginE[1];
.global .align 1 .b8 _ZN34_INTERNAL_6e71fa3b_4_k_cu_421412664cuda3std6ranges3__45__cpo3endE[1];
.global .align 1 .b8 _ZN34_INTERNAL_6e71fa3b_4_k_cu_421412664cuda3std6ranges3__45__cpo6cbeginE[1];
.global .align 1 .b8 _ZN34_INTERNAL_6e71fa3b_4_k_cu_421412664cuda3std6ranges3__45__cpo4cendE[1];
.global .align 1 .b8 _ZN34_INTERNAL_6e71fa3b_4_k_cu_421412664cuda3std6ranges3__45__cpo7advanceE[1];
.global .align 1 .b8 _ZN34_INTERNAL_6e71fa3b_4_k_cu_421412664cuda3std6ranges3__45__cpo9iter_swapE[1];
.global .align 1 .b8 _ZN34_INTERNAL_6e71fa3b_4_k_cu_421412664cuda3std6ranges3__45__cpo4nextE[1];
.global .align 1 .b8 _ZN34_INTERNAL_6e71fa3b_4_k_cu_421412664cuda3std6ranges3__45__cpo4prevE[1];
.global .align 1 .b8 _ZN34_INTERNAL_6e71fa3b_4_k_cu_421412664cuda3std6ranges3__45__cpo4dataE[1];
.global .align 1 .b8 _ZN34_INTERNAL_6e71fa3b_4_k_cu_421412664cuda3std6ranges3__45__cpo5cdataE[1];
.global .align 1 .b8 _ZN34_INTERNAL_6e71fa3b_4_k_cu_421412664cuda3std6ranges3__45__cpo4sizeE[1];
.global .align 1 .b8 _ZN34_INTERNAL_6e71fa3b_4_k_cu_421412664cuda3std6ranges3__45__cpo5ssizeE[1];
.global .align 1 .b8 _ZN34_INTERNAL_6e71fa3b_4_k_cu_421412664cuda3std6ranges3__45__cpo8distanceE[1];
.global .align 1 .b8 _ZN34_INTERNAL_6e71fa3b_4_k_cu_421412666thrust24THRUST_300001_SM_1000_NS8cuda_cub3parE[1];
.global .align 1 .b8 _ZN34_INTERNAL_6e71fa3b_4_k_cu_421412666thrust24THRUST_300001_SM_1000_NS8cuda_cub10par_nosyncE[1];
.global .align 1 .b8 _ZN34_INTERNAL_6e71fa3b_4_k_cu_421412666thrust24THRUST_300001_SM_1000_NS6system6detail10sequential3seqE[1];
.global .align 1 .b8 _ZN34_INTERNAL_6e71fa3b_4_k_cu_421412666thrust24THRUST_300001_SM_1000_NS6system3cpp3parE[1];
.global .align 1 .b8 _ZN34_INTERNAL_6e71fa3b_4_k_cu_421412666thrust24THRUST_300001_SM_1000_NS12placeholders2_1E[1];
.global .align 1 .b8 _ZN34_INTERNAL_6e71fa3b_4_k_cu_421412666thrust24THRUST_300001_SM_1000_NS12placeholders2_2E[1];
.global .align 1 .b8 _ZN34_INTERNAL_6e71fa3b_4_k_cu_421412666thrust24THRUST_300001_SM_1000_NS12placeholders2_3E[1];
.global .align 1 .b8 _ZN34_INTERNAL_6e71fa3b_4_k_cu_421412666thrust24THRUST_300001_SM_1000_NS12placeholders2_4E[1];
.global .align 1 .b8 _ZN34_INTERNAL_6e71fa3b_4_k_cu_421412666thrust24THRUST_300001_SM_1000_NS12placeholders2_5E[1];
.global .align 1 .b8 _ZN34_INTERNAL_6e71fa3b_4_k_cu_421412666thrust24THRUST_300001_SM_1000_NS12placeholders2_6E[1];
.global .align 1 .b8 _ZN34_INTERNAL_6e71fa3b_4_k_cu_421412666thrust24THRUST_300001_SM_1000_NS12placeholders2_7E[1];
.global .align 1 .b8 _ZN34_INTERNAL_6e71fa3b_4_k_cu_421412666thrust24THRUST_300001_SM_1000_NS12placeholders2_8E[1];
.global .align 1 .b8 _ZN34_INTERNAL_6e71fa3b_4_k_cu_421412666thrust24THRUST_300001_SM_1000_NS12placeholders2_9E[1];
.global .align 1 .b8 _ZN34_INTERNAL_6e71fa3b_4_k_cu_421412666thrust24THRUST_300001_SM_1000_NS12placeholders3_10E[1];
.global .align 1 .b8 _ZN34_INTERNAL_6e71fa3b_4_k_cu_421412666thrust24THRUST_300001_SM_1000_NS3seqE[1];
.global .align 1 .b8 _ZN34_INTERNAL_6e71fa3b_4_k_cu_421412666thrust24THRUST_300001_SM_1000_NS6deviceE[1];

.visible .entry jsmn_parse(
	.param .u64 .ptr .align 1 jsmn_parse_param_0,
	.param .u64 .ptr .align 1 jsmn_parse_param_1,
	.param .u64 .ptr .align 1 jsmn_parse_param_2,
	.param .u64 .ptr .align 1 jsmn_parse_param_3,
	.param .u32 jsmn_parse_param_4,
	.param .u32 jsmn_parse_param_5,
	.param .u64 .ptr .align 1 jsmn_parse_param_6
)
{
	.reg .pred 	%p<95>;
	.reg .b16 	%rs<36>;
	.reg .b32 	%r<143>;
	.reg .b64 	%rd<91>;

	ld.param.u64 	%rd17, [jsmn_parse_param_0];
	ld.param.u64 	%rd18, [jsmn_parse_param_1];
	ld.param.u64 	%rd19, [jsmn_parse_param_2];
	ld.param.u64 	%rd20, [jsmn_parse_param_3];
	ld.param.u32 	%r53, [jsmn_parse_param_4];
	ld.param.u32 	%r54, [jsmn_parse_param_5];
	ld.param.u64 	%rd21, [jsmn_parse_param_6];
	cvta.to.global.u64 	%rd1, %rd21;
	mov.u32 	%r55, %ctaid.x;
	mov.u32 	%r56, %ntid.x;
	mov.u32 	%r57, %tid.x;
	mad.lo.s32 	%r1, %r55, %r56, %r57;
	setp.ge.s32 	%p1, %r1, %r54;
	@%p1 bra 	$L__BB0_99;
	cvta.to.global.u64 	%rd22, %rd18;
	cvta.to.global.u64 	%rd23, %rd19;
	cvta.to.global.u64 	%rd24, %rd17;
	cvta.to.global.u64 	%rd25, %rd20;
	mul.wide.s32 	%rd26, %r1, 12;
	add.s64 	%rd2, %rd24, %rd26;
	mul.wide.s32 	%rd27, %r1, 8;
	add.s64 	%rd28, %rd22, %rd27;
	ld.global.u64 	%rd29, [%rd28];
	cvta.to.global.u64 	%rd3, %rd29;
	add.s64 	%rd30, %rd23, %rd27;
	ld.global.u64 	%rd4, [%rd30];
	mul.lo.s32 	%r58, %r53, %r1;
	mul.wide.u32 	%rd31, %r58, 16;
	add.s64 	%rd5, %rd25, %rd31;
	ld.global.u32 	%r140, [%rd2+4];
	ld.global.u32 	%r4, [%rd2];
	cvt.u64.u32 	%rd32, %r4;
	setp.le.u64 	%p2, %rd4, %rd32;
	@%p2 bra 	$L__BB0_92;
$L__BB0_2:
	cvt.u64.u32 	%rd6, %r4;
	add.s64 	%rd33, %rd3, %rd6;
	ld.global.u8 	%rs7, [%rd33];
	setp.gt.s16 	%p3, %rs7, 43;
	@%p3 bra 	$L__BB0_19;
	setp.gt.s16 	%p11, %rs7, 12;
	@%p11 bra 	$L__BB0_6;
	add.s16 	%rs8, %rs7, -9;
	setp.lt.u16 	%p15, %rs8, 2;
	@%p15 bra 	$L__BB0_91;
	setp.eq.s16 	%p16, %rs7, 0;
	@%p16 bra 	$L__BB0_92;
	bra.uni 	$L__BB0_23;
$L__BB0_6:
	setp.eq.s16 	%p12, %rs7, 13;
	@%p12 bra 	$L__BB0_91;
	setp.eq.s16 	%p13, %rs7, 32;
	@%p13 bra 	$L__BB0_91;
	setp.eq.s16 	%p14, %rs7, 34;
	@%p14 bra 	$L__BB0_9;
	bra.uni 	$L__BB0_23;
$L__BB0_9:
	add.s32 	%r18, %r4, 1;
	st.global.u32 	[%rd2], %r18;
	cvt.u64.u32 	%rd48, %r18;
	setp.le.u64 	%p41, %rd4, %rd48;
	mov.b32 	%r90, -3;
	mov.u32 	%r134, %r90;
	@%p41 bra 	$L__BB0_70;
	mov.u32 	%r19, %r18;
$L__BB0_11:
	cvt.u64.u32 	%rd49, %r19;
	add.s64 	%rd50, %rd3, %rd49;
	ld.global.u8 	%rs9, [%rd50];
	setp.eq.s16 	%p42, %rs9, 92;
	@%p42 bra 	$L__BB0_49;
	setp.eq.s16 	%p43, %rs9, 0;
	mov.u32 	%r134, %r90;
	@%p43 bra 	$L__BB0_70;
	setp.ne.s16 	%p44, %rs9, 34;
	mov.u32 	%r133, %r19;
	@%p44 bra 	$L__BB0_69;
	setp.eq.s64 	%p71, %rd20, 0;
	@%p71 bra 	$L__BB0_17;
	ld.global.u32 	%r20, [%rd2+4];
	setp.le.u32 	%p72, %r53, %r20;
	mov.b32 	%r134, -1;
	@%p72 bra 	$L__BB0_70;
	add.s32 	%r100, %r20, 1;
	st.global.u32 	[%rd2+4], %r100;
	mul.wide.u32 	%rd64, %r20, 16;
	add.s64 	%rd65, %rd5, %rd64;
	mov.b32 	%r101, -1;
	st.global.u32 	[%rd65+8], %r101;
	st.global.u32 	[%rd65+4], %r101;
	mov.b32 	%r102, 0;
	st.global.u32 	[%rd65+12], %r102;
	ld.global.u32 	%r103, [%rd2];
	mov.b32 	%r104, 4;
	st.global.u32 	[%rd65], %r104;
	st.global.u32 	[%rd65+4], %r18;
	st.global.u32 	[%rd65+8], %r103;
	st.global.u32 	[%rd65+12], %r102;
$L__BB0_17:
	setp.eq.s64 	%p73, %rd20, 0;
	add.s32 	%r140, %r140, 1;
	ld.global.u32 	%r33, [%rd2+8];
	setp.eq.s32 	%p74, %r33, -1;
	or.pred  	%p75, %p73, %p74;
	@%p75 bra 	$L__BB0_91;
	mul.wide.s32 	%rd66, %r33, 16;
	add.s64 	%rd67, %rd5, %rd66;
	ld.global.u32 	%r105, [%rd67+12];
	add.s32 	%r106, %r105, 1;
	st.global.u32 	[%rd67+12], %r106;
	bra.uni 	$L__BB0_91;
$L__BB0_19:
	setp.gt.s16 	%p4, %rs7, 92;
	@%p4 bra 	$L__BB0_25;
	setp.eq.s16 	%p8, %rs7, 44;
	@%p8 bra 	$L__BB0_72;
	setp.eq.s16 	%p9, %rs7, 58;
	@%p9 bra 	$L__BB0_71;
	setp.eq.s16 	%p10, %rs7, 91;
	@%p10 bra 	$L__BB0_28;
$L__BB0_23:
	setp.le.u64 	%p77, %rd4, %rd6;
	mov.u32 	%r137, %r4;
	@%p77 bra 	$L__BB0_86;
	mov.u32 	%r137, %r4;
	bra.uni 	$L__BB0_81;
$L__BB0_25:
	setp.eq.s16 	%p5, %rs7, 93;
	@%p5 bra 	$L__BB0_34;
	setp.eq.s16 	%p6, %rs7, 125;
	@%p6 bra 	$L__BB0_34;
	setp.ne.s16 	%p7, %rs7, 123;
	@%p7 bra 	$L__BB0_23;
$L__BB0_28:
	setp.eq.s64 	%p29, %rd20, 0;
	add.s32 	%r140, %r140, 1;
	@%p29 bra 	$L__BB0_91;
	ld.global.u32 	%r7, [%rd2+4];
	setp.gt.u32 	%p30, %r53, %r7;
	@%p30 bra 	$L__BB0_31;
	mul.wide.s32 	%rd40, %r1, 4;
	add.s64 	%rd41, %rd1, %rd40;
	mov.b32 	%r71, -1;
	st.global.u32 	[%rd41], %r71;
	bra.uni 	$L__BB0_99;
$L__BB0_31:
	add.s32 	%r72, %r7, 1;
	st.global.u32 	[%rd2+4], %r72;
	mul.wide.u32 	%rd42, %r7, 16;
	add.s64 	%rd7, %rd5, %rd42;
	mov.b32 	%r73, -1;
	st.global.u32 	[%rd7+8], %r73;
	st.global.u32 	[%rd7+4], %r73;
	mov.b32 	%r74, 0;
	st.global.u32 	[%rd7+12], %r74;
	ld.global.u32 	%r8, [%rd2+8];
	setp.eq.s32 	%p31, %r8, -1;
	@%p31 bra 	$L__BB0_33;
	mul.wide.s32 	%rd43, %r8, 16;
	add.s64 	%rd44, %rd5, %rd43;
	ld.global.u32 	%r75, [%rd44+12];
	add.s32 	%r76, %r75, 1;
	st.global.u32 	[%rd44+12], %r76;
$L__BB0_33:
	setp.eq.s16 	%p32, %rs7, 123;
	selp.b32 	%r77, 1, 2, %p32;
	st.global.u32 	[%rd7], %r77;
	ld.global.u32 	%r78, [%rd2];
	st.global.u32 	[%rd7+4], %r78;
	ld.global.u32 	%r79, [%rd2+4];
	add.s32 	%r80, %r79, -1;
	st.global.u32 	[%rd2+8], %r80;
	bra.uni 	$L__BB0_91;
$L__BB0_34:
	setp.eq.s64 	%p17, %rd20, 0;
	@%p17 bra 	$L__BB0_91;
	ld.global.u32 	%r128, [%rd2+4];
	add.s32 	%r130, %r128, -1;
	setp.lt.s32 	%p18, %r130, 0;
	@%p18 bra 	$L__BB0_43;
	mov.u32 	%r126, %r130;
	mov.u32 	%r127, %r128;
$L__BB0_37:
	mov.u32 	%r11, %r126;
	mul.wide.u32 	%rd34, %r11, 16;
	add.s64 	%rd8, %rd5, %rd34;
	ld.global.u32 	%r59, [%rd8+4];
	setp.eq.s32 	%p19, %r59, -1;
	@%p19 bra 	$L__BB0_42;
	ld.global.u32 	%r60, [%rd8+8];
	setp.ne.s32 	%p20, %r60, -1;
	@%p20 bra 	$L__BB0_42;
	ld.global.u32 	%r61, [%rd8];
	setp.eq.s16 	%p21, %rs7, 125;
	selp.b32 	%r62, 1, 2, %p21;
	setp.eq.s32 	%p22, %r61, %r62;
	@%p22 bra 	$L__BB0_41;
	mul.wide.s32 	%rd35, %r1, 4;
	add.s64 	%rd36, %rd1, %rd35;
	mov.b32 	%r63, -2;
	st.global.u32 	[%rd36], %r63;
	bra.uni 	$L__BB0_99;
$L__BB0_41:
	mov.b32 	%r64, -1;
	st.global.u32 	[%rd2+8], %r64;
	add.s32 	%r65, %r4, 1;
	st.global.u32 	[%rd8+8], %r65;
	mov.u32 	%r128, %r127;
	mov.u32 	%r130, %r11;
	bra.uni 	$L__BB0_43;
$L__BB0_42:
	add.s32 	%r126, %r11, -1;
	setp.ne.s32 	%p23, %r11, 0;
	mov.b32 	%r130, -1;
	mov.b32 	%r128, 0;
	mov.u32 	%r127, %r11;
	@%p23 bra 	$L__BB0_37;
$L__BB0_43:
	setp.eq.s32 	%p24, %r128, 0;
	@%p24 bra 	$L__BB0_100;
	setp.lt.s32 	%p25, %r130, 0;
	@%p25 bra 	$L__BB0_91;
$L__BB0_45:
	mul.wide.u32 	%rd37, %r130, 16;
	add.s64 	%rd9, %rd5, %rd37;
	ld.global.u32 	%r68, [%rd9+4];
	setp.eq.s32 	%p26, %r68, -1;
	@%p26 bra 	$L__BB0_48;
	ld.global.u32 	%r69, [%rd9+8];
	setp.ne.s32 	%p27, %r69, -1;
	@%p27 bra 	$L__BB0_48;
	st.global.u32 	[%rd2+8], %r130;
	bra.uni 	$L__BB0_91;
$L__BB0_48:
	add.s32 	%r17, %r130, -1;
	setp.eq.s32 	%p28, %r130, 0;
	mov.u32 	%r130, %r17;
	@%p28 bra 	$L__BB0_91;
	bra.uni 	$L__BB0_45;
$L__BB0_49:
	add.s32 	%r21, %r19, 1;
	cvt.u64.u32 	%rd10, %r21;
	setp.le.u64 	%p45, %rd4, %rd10;
	mov.u32 	%r133, %r19;
	@%p45 bra 	$L__BB0_69;
	st.global.u32 	[%rd2], %r21;
	add.s64 	%rd52, %rd3, %rd10;
	ld.global.u8 	%rs10, [%rd52];
	mov.b32 	%r134, -2;
	add.s16 	%rs11, %rs10, -98;
	cvt.u64.u16 	%rd51, %rs11;
	setp.gt.u16 	%p46, %rs11, 19;
	@%p46 bra 	$L__BB0_51;
	bra.uni 	$L__BB0_53;
$L__BB0_51:
	add.s16 	%rs12, %rs10, -34;
	cvt.u64.u16 	%rd53, %rs12;
	setp.gt.u16 	%p47, %rs12, 58;
	@%p47 bra 	$L__BB0_70;
	cvt.u32.u64 	%r93, %rd53;
	mov.b64 	%rd54, 1;
	shl.b64 	%rd55, %rd54, %r93;
	and.b64  	%rd56, %rd55, 288230376151719937;
	setp.ne.s64 	%p48, %rd56, 0;
	mov.u32 	%r133, %r21;
	@%p48 bra 	$L__BB0_69;
	bra.uni 	$L__BB0_70;
$L__BB0_53:
	cvt.u32.u64 	%r94, %rd51;
	mov.b64 	%rd57, 1;
	shl.b64 	%rd58, %rd57, %r94;
	and.b64  	%rd59, %rd58, 331793;
	setp.ne.s64 	%p49, %rd59, 0;
	mov.u32 	%r133, %r21;
	@%p49 bra 	$L__BB0_69;
	setp.eq.s64 	%p50, %rd51, 19;
	@%p50 bra 	$L__BB0_55;
	bra.uni 	$L__BB0_51;
$L__BB0_55:
	add.s32 	%r132, %r19, 2;
	st.global.u32 	[%rd2], %r132;
	cvt.u64.u32 	%rd11, %r132;
	setp.le.u64 	%p51, %rd4, %rd11;
	@%p51 bra 	$L__BB0_68;
	add.s64 	%rd60, %rd3, %rd11;
	ld.global.u8 	%rs2, [%rd60];
	setp.eq.s16 	%p52, %rs2, 0;
	@%p52 bra 	$L__BB0_68;
	add.s16 	%rs13, %rs2, -58;
	and.b16  	%rs14, %rs13, 255;
	setp.lt.u16 	%p53, %rs14, 246;
	and.b16  	%rs15, %rs2, 223;
	add.s16 	%rs16, %rs15, -71;
	and.b16  	%rs17, %rs16, 255;
	setp.lt.u16 	%p54, %rs17, 250;
	and.pred  	%p55, %p53, %p54;
	@%p55 bra 	$L__BB0_70;
	add.s32 	%r132, %r19, 3;
	st.global.u32 	[%rd2], %r132;
	cvt.u64.u32 	%rd12, %r132;
	setp.le.u64 	%p56, %rd4, %rd12;
	@%p56 bra 	$L__BB0_68;
	add.s64 	%rd61, %rd3, %rd12;
	ld.global.u8 	%rs3, [%rd61];
	setp.eq.s16 	%p57, %rs3, 0;
	@%p57 bra 	$L__BB0_68;
	add.s16 	%rs18, %rs3, -58;
	and.b16  	%rs19, %rs18, 255;
	setp.lt.u16 	%p58, %rs19, 246;
	and.b16  	%rs20, %rs3, 223;
	add.s16 	%rs21, %rs20, -71;
	and.b16  	%rs22, %rs21, 255;
	setp.lt.u16 	%p59, %rs22, 250;
	and.pred  	%p60, %p58, %p59;
	@%p60 bra 	$L__BB0_70;
	add.s32 	%r132, %r19, 4;
	st.global.u32 	[%rd2], %r132;
	cvt.u64.u32 	%rd13, %r132;
	setp.le.u64 	%p61, %rd4, %rd13;
	@%p61 bra 	$L__BB0_68;
	add.s64 	%rd62, %rd3, %rd13;
	ld.global.u8 	%rs4, [%rd62];
	setp.eq.s16 	%p62, %rs4, 0;
	@%p62 bra 	$L__BB0_68;
	add.s16 	%rs23, %rs4, -58;
	and.b16  	%rs24, %rs23, 255;
	setp.lt.u16 	%p63, %rs24, 246;
	and.b16  	%rs25, %rs4, 223;
	add.s16 	%rs26, %rs25, -71;
	and.b16  	%rs27, %rs26, 255;
	setp.lt.u16 	%p64, %rs27, 250;
	and.pred  	%p65, %p63, %p64;
	@%p65 bra 	$L__BB0_70;
	add.s32 	%r132, %r19, 5;
	st.global.u32 	[%rd2], %r132;
	cvt.u64.u32 	%rd14, %r132;
	setp.le.u64 	%p66, %rd4, %rd14;
	@%p66 bra 	$L__BB0_68;
	add.s64 	%rd63, %rd3, %rd14;
	ld.global.u8 	%rs5, [%rd63];
	setp.eq.s16 	%p67, %rs5, 0;
	@%p67 bra 	$L__BB0_68;
	add.s16 	%rs28, %rs5, -58;
	and.b16  	%rs29, %rs28, 255;
	setp.lt.u16 	%p68, %rs29, 246;
	and.b16  	%rs30, %rs5, 223;
	add.s16 	%rs31, %rs30, -71;
	and.b16  	%rs32, %rs31, 255;
	setp.lt.u16 	%p69, %rs32, 250;
	and.pred  	%p70, %p68, %p69;
	@%p70 bra 	$L__BB0_70;
	add.s32 	%r132, %r19, 6;
$L__BB0_68:
	add.s32 	%r133, %r132, -1;
$L__BB0_69:
	add.s32 	%r19, %r133, 1;
	st.global.u32 	[%rd2], %r19;
	cvt.u64.u32 	%rd68, %r19;
	setp.gt.u64 	%p76, %rd4, %rd68;
	mov.u32 	%r134, %r90;
	@%p76 bra 	$L__BB0_11;
$L__BB0_70:
	st.global.u32 	[%rd2], %r4;
	mul.wide.s32 	%rd69, %r1, 4;
	add.s64 	%rd70, %rd1, %rd69;
	st.global.u32 	[%rd70], %r134;
	bra.uni 	$L__BB0_99;
$L__BB0_71:
	ld.global.u32 	%r81, [%rd2+4];
	add.s32 	%r82, %r81, -1;
	st.global.u32 	[%rd2+8], %r82;
	bra.uni 	$L__BB0_91;
$L__BB0_72:
	setp.eq.s64 	%p33, %rd20, 0;
	@%p33 bra 	$L__BB0_91;
	ld.global.u32 	%r34, [%rd2+8];
	setp.eq.s32 	%p34, %r34, -1;
	@%p34 bra 	$L__BB0_91;
	mul.wide.s32 	%rd45, %r34, 16;
	add.s64 	%rd46, %rd5, %rd45;
	ld.global.u32 	%r83, [%rd46];
	add.s32 	%r84, %r83, -1;
	setp.lt.u32 	%p35, %r84, 2;
	@%p35 bra 	$L__BB0_91;
	ld.global.u32 	%r85, [%rd2+4];
	add.s32 	%r135, %r85, -1;
	setp.lt.s32 	%p36, %r135, 0;
	@%p36 bra 	$L__BB0_91;
$L__BB0_76:
	mov.u32 	%r36, %r135;
	mul.wide.u32 	%rd47, %r36, 16;
	add.s64 	%rd15, %rd5, %rd47;
	ld.global.u32 	%r86, [%rd15];
	add.s32 	%r87, %r86, -1;
	setp.gt.u32 	%p37, %r87, 1;
	@%p37 bra 	$L__BB0_80;
	ld.global.u32 	%r88, [%rd15+4];
	setp.eq.s32 	%p38, %r88, -1;
	@%p38 bra 	$L__BB0_80;
	ld.global.u32 	%r89, [%rd15+8];
	setp.ne.s32 	%p39, %r89, -1;
	@%p39 bra 	$L__BB0_80;
	st.global.u32 	[%rd2+8], %r36;
	bra.uni 	$L__BB0_91;
$L__BB0_80:
	add.s32 	%r135, %r36, -1;
	setp.eq.s32 	%p40, %r36, 0;
	@%p40 bra 	$L__BB0_91;
	bra.uni 	$L__BB0_76;
$L__BB0_81:
	cvt.u64.u32 	%rd72, %r137;
	add.s64 	%rd73, %rd3, %rd72;
	ld.global.u8 	%rs33, [%rd73];
	cvt.u64.u16 	%rd71, %rs33;
	setp.gt.u16 	%p78, %rs33, 58;
	@%p78 bra 	$L__BB0_82;
	bra.uni 	$L__BB0_101;
$L__BB0_82:
	setp.eq.s16 	%p80, %rs33, 93;
	@%p80 bra 	$L__BB0_86;
	setp.eq.s16 	%p81, %rs33, 125;
	@%p81 bra 	$L__BB0_86;
	add.s16 	%rs34, %rs33, -127;
	and.b16  	%rs35, %rs34, 255;
	setp.lt.u16 	%p82, %rs35, 161;
	mov.b32 	%r138, -2;
	@%p82 bra 	$L__BB0_102;
	add.s32 	%r137, %r137, 1;
	st.global.u32 	[%rd2], %r137;
	cvt.u64.u32 	%rd77, %r137;
	setp.gt.u64 	%p83, %rd4, %rd77;
	@%p83 bra 	$L__BB0_81;
$L__BB0_86:
	setp.eq.s64 	%p84, %rd20, 0;
	@%p84 bra 	$L__BB0_89;
	ld.global.u32 	%r41, [%rd2+4];
	setp.le.u32 	%p85, %r53, %r41;
	mov.b32 	%r138, -1;
	@%p85 bra 	$L__BB0_102;
	add.s32 	%r111, %r41, 1;
	st.global.u32 	[%rd2+4], %r111;
	mul.wide.u32 	%rd78, %r41, 16;
	add.s64 	%rd79, %rd5, %rd78;
	mov.b32 	%r112, -1;
	st.global.u32 	[%rd79+8], %r112;
	st.global.u32 	[%rd79+4], %r112;
	mov.b32 	%r113, 0;
	st.global.u32 	[%rd79+12], %r113;
	ld.global.u32 	%r114, [%rd2];
	mov.b32 	%r115, 8;
	st.global.u32 	[%rd79], %r115;
	st.global.u32 	[%rd79+4], %r4;
	st.global.u32 	[%rd79+8], %r114;
	st.global.u32 	[%rd79+12], %r113;
	ld.global.u32 	%r137, [%rd2];
$L__BB0_89:
	setp.eq.s64 	%p86, %rd20, 0;
	add.s32 	%r116, %r137, -1;
	st.global.u32 	[%rd2], %r116;
	add.s32 	%r140, %r140, 1;
	ld.global.u32 	%r46, [%rd2+8];
	setp.eq.s32 	%p87, %r46, -1;
	or.pred  	%p88, %p86, %p87;
	@%p88 bra 	$L__BB0_91;
	mul.wide.s32 	%rd80, %r46, 16;
	add.s64 	%rd81, %rd5, %rd80;
	ld.global.u32 	%r117, [%rd81+12];
	add.s32 	%r118, %r117, 1;
	st.global.u32 	[%rd81+12], %r118;
$L__BB0_91:
	ld.global.u32 	%r119, [%rd2];
	add.s32 	%r4, %r119, 1;
	st.global.u32 	[%rd2], %r4;
	cvt.u64.u32 	%rd82, %r4;
	setp.gt.u64 	%p89, %rd4, %rd82;
	@%p89 bra 	$L__BB0_2;
$L__BB0_92:
	setp.eq.s64 	%p90, %rd20, 0;
	@%p90 bra 	$L__BB0_98;
	ld.global.u32 	%r120, [%rd2+4];
	add.s32 	%r142, %r120, -1;
	setp.lt.s32 	%p91, %r142, 0;
	@%p91 bra 	$L__BB0_98;
$L__BB0_94:
	mul.wide.u32 	%rd83, %r142, 16;
	add.s64 	%rd84, %rd5, %rd83;
	add.s64 	%rd16, %rd84, 4;
	ld.global.u32 	%r121, [%rd84+4];
	setp.eq.s32 	%p92, %r121, -1;
	@%p92 bra 	$L__BB0_97;
	ld.global.u32 	%r122, [%rd16+4];
	setp.ne.s32 	%p93, %r122, -1;
	@%p93 bra 	$L__BB0_97;
	mul.wide.s32 	%rd85, %r1, 4;
	add.s64 	%rd86, %rd1, %rd85;
	mov.b32 	%r123, -3;
	st.global.u32 	[%rd86], %r123;
	bra.uni 	$L__BB0_99;
$L__BB0_97:
	add.s32 	%r52, %r142, -1;
	setp.ne.s32 	%p94, %r142, 0;
	mov.u32 	%r142, %r52;
	@%p94 bra 	$L__BB0_94;
$L__BB0_98:
	mul.wide.s32 	%rd87, %r1, 4;
	add.s64 	%rd88, %rd1, %rd87;
	st.global.u32 	[%rd88], %r140;
$L__BB0_99:
	ret;
$L__BB0_100:
	mul.wide.s32 	%rd38, %r1, 4;
	add.s64 	%rd39, %rd1, %rd38;
	mov.b32 	%r70, -2;
	st.global.u32 	[%rd39], %r70;
	bra.uni 	$L__BB0_99;
$L__BB0_101:
	cvt.u32.u64 	%r108, %rd71;
	mov.b64 	%rd74, 1;
	shl.b64 	%rd75, %rd74, %r108;
	and.b64  	%rd76, %rd75, 288247972632733185;
	setp.ne.s64 	%p79, %rd76, 0;
	@%p79 bra 	$L__BB0_86;
	bra.uni 	$L__BB0_82;
$L__BB0_102:
	st.global.u32 	[%rd2], %r4;
	mul.wide.s32 	%rd89, %r1, 4;
	add.s64 	%rd90, %rd1, %rd89;
	st.global.u32 	[%rd90], %r138;
	bra.uni 	$L__BB0_99;

}
	// .globl	jsmn_init
.visible .entry jsmn_init(
	.param .u64 .ptr .align 1 jsmn_init_param_0,
	.param .u32 jsmn_init_param_1
)
{
	.reg .pred 	%p<7>;
	.reg .b32 	%r<35>;
	.reg .b64 	%rd<12>;

	ld.param.u64 	%rd3, [jsmn_init_param_0];
	ld.param.u32 	%r12, [jsmn_init_param_1];
	cvta.to.global.u64 	%rd1, %rd3;
	mov.u32 	%r13, %ctaid.x;
	mov.u32 	%r14, %ntid.x;
	mov.u32 	%r15, %tid.x;
	mad.lo.s32 	%r33, %r13, %r14, %r15;
	mov.u32 	%r16, %nctaid.x;
	mul.lo.s32 	%r2, %r14, %r16;
	setp.ge.s32 	%p1, %r33, %r12;
	@%p1 bra 	$L__BB1_7;
	add.s32 	%r17, %r33, %r2;
	max.s32 	%r18, %r12, %r17;
	setp.lt.s32 	%p2, %r17, %r12;
	selp.u32 	%r19, 1, 0, %p2;
	add.s32 	%r20, %r17, %r19;
	sub.s32 	%r21, %r18, %r20;
	div.u32 	%r22, %r21, %r2;
	add.s32 	%r3, %r22, %r19;
	and.b32  	%r23, %r3, 3;
	setp.eq.s32 	%p3, %r23, 3;
	@%p3 bra 	$L__BB1_4;
	add.s64 	%rd2, %rd1, 4;
	add.s32 	%r24, %r3, 1;
	and.b32  	%r25, %r24, 3;
	neg.s32 	%r31, %r25;
$L__BB1_3:
	.pragma "nounroll";
	mul.wide.s32 	%rd4, %r33, 12;
	add.s64 	%rd5, %rd2, %rd4;
	mov.b32 	%r26, 0;
	st.global.u32 	[%rd5+-4], %r26;
	st.global.u32 	[%rd5], %r26;
	mov.b32 	%r27, -1;
	st.global.u32 	[%rd5+4], %r27;
	add.s32 	%r33, %r33, %r2;
	add.s32 	%r31, %r31, 1;
	setp.ne.s32 	%p4, %r31, 0;
	@%p4 bra 	$L__BB1_3;
$L__BB1_4:
	setp.lt.u32 	%p5, %r3, 3;
	@%p5 bra 	$L__BB1_7;
	mul.wide.s32 	%rd8, %r2, 12;
	shl.b32 	%r30, %r2, 2;
$L__BB1_6:
	mul.wide.s32 	%rd6, %r33, 12;
	add.s64 	%rd7, %rd1, %rd6;
	mov.b32 	%r28, 0;
	st.global.u32 	[%rd7], %r28;
	st.global.u32 	[%rd7+4], %r28;
	mov.b32 	%r29, -1;
	st.global.u32 	[%rd7+8], %r29;
	add.s64 	%rd9, %rd7, %rd8;
	st.global.u32 	[%rd9], %r28;
	st.global.u32 	[%rd9+4], %r28;
	st.global.u32 	[%rd9+8], %r29;
	add.s64 	%rd10, %rd9, %rd8;
	st.global.u32 	[%rd10], %r28;
	st.global.u32 	[%rd10+4], %r28;
	st.global.u32 	[%rd10+8], %r29;
	add.s64 	%rd11, %rd10, %rd8;
	st.global.u32 	[%rd11], %r28;
	st.global.u32 	[%rd11+4], %r28;
	st.global.u32 	[%rd11+8], %r29;
	add.s32 	%r33, %r30, %r33;
	setp.lt.s32 	%p6, %r33, %r12;
	@%p6 bra 	$L__BB1_6;
$L__BB1_7:
	ret;

}
	// .globl	_ZN3cub18CUB_300001_SM_10006detail11EmptyKernelIvEEvv
.visible .entry _ZN3cub18CUB_300001_SM_10006detail11EmptyKernelIvEEvv()
{


	ret;

}


// ===== COMPILED SASS (sm_100) =====

	.target	sm_100

	.elftype	@"ET_EXEC"


//--------------------- .note.nv.tkinfo           --------------------------
	.section	.note.nv.tkinfo,"",@"SHT_NOTE"
	.sectionflags	@"SHF_NOTE_NV_TKINFO"
	.tkinfo
        /*0018*/ 	.word	0x00000002
        /*0030*/ 	.string	""
        /*0030*/ 	.string	"ptxas"
        /*0030*/ 	.string	"Cuda compilation tools, release 13.0, V13.0.88"
        /*0030*/ 	.string	"Build cuda_13.0.r13.0/compiler.36424714_0"
        /*0030*/ 	.string	"-arch sm_100 -m 64 "



//--------------------- .note.nv.cuinfo           --------------------------
	.section	.note.nv.cuinfo,"",@"SHT_NOTE"
	.sectionflags	@"SHF_NOTE_NV_CUINFO"
        /*0018*/ 	.short	0x0002
        /*001a*/ 	.short	0x0064
        /*001c*/ 	.short	0x0082
	.zero		2


//--------------------- .nv.info                  --------------------------
	.section	.nv.info,"",@"SHT_CUDA_INFO"
	.align	4


	//----- nvinfo : EIATTR_REGCOUNT
	.align		4
        /*0000*/ 	.byte	0x04, 0x2f
        /*0002*/ 	.short	(.L_46 - .L_45)
	.align		4
.L_45:
        /*0004*/ 	.word	index@(jsmn_parse)
        /*0008*/ 	.word	0x0000001a


	//----- nvinfo : EIATTR_FRAME_SIZE
	.align		4
.L_46:
        /*000c*/ 	.byte	0x04, 0x11
        /*000e*/ 	.short	(.L_48 - .L_47)
	.align		4
.L_47:
        /*0010*/ 	.word	index@(jsmn_parse)
        /*0014*/ 	.word	0x00000000


	//----- nvinfo : EIATTR_REGCOUNT
	.align		4
.L_48:
        /*0018*/ 	.byte	0x04, 0x2f
        /*001a*/ 	.short	(.L_50 - .L_49)
	.align		4
.L_49:
        /*001c*/ 	.word	index@(jsmn_init)
        /*0020*/ 	.word	0x00000012


	//----- nvinfo : EIATTR_FRAME_SIZE
	.align		4
.L_50:
        /*0024*/ 	.byte	0x04, 0x11
        /*0026*/ 	.short	(.L_52 - .L_51)
	.align		4
.L_51:
        /*0028*/ 	.word	index@(jsmn_init)
        /*002c*/ 	.word	0x00000000


	//----- nvinfo : EIATTR_REGCOUNT
	.align		4
.L_52:
        /*0030*/ 	.byte	0x04, 0x2f
        /*0032*/ 	.short	(.L_54 - .L_53)
	.align		4
.L_53:
        /*0034*/ 	.word	index@(_ZN3cub18CUB_300001_SM_10006detail11EmptyKernelIvEEvv)
        /*0038*/ 	.word	0x00000004


	//----- nvinfo : EIATTR_FRAME_SIZE
	.align		4
.L_54:
        /*003c*/ 	.byte	0x04, 0x11
        /*003e*/ 	.short	(.L_56 - .L_55)
	.align		4
.L_55:
        /*0040*/ 	.word	index@(_ZN3cub18CUB_300001_SM_10006detail11EmptyKernelIvEEvv)
        /*0044*/ 	.word	0x00000000


	//----- nvinfo : EIATTR_MIN_STACK_SIZE
	.align		4
.L_56:
        /*0048*/ 	.byte	0x04, 0x12
        /*004a*/ 	.short	(.L_58 - .L_57)
	.align		4
.L_57:
        /*004c*/ 	.word	index@(_ZN3cub18CUB_300001_SM_10006detail11EmptyKernelIvEEvv)
        /*0050*/ 	.word	0x00000000


	//----- nvinfo : EIATTR_MIN_STACK_SIZE
	.align		4
.L_58:
        /*0054*/ 	.byte	0x04, 0x12
        /*0056*/ 	.short	(.L_60 - .L_59)
	.align		4
.L_59:
        /*0058*/ 	.word	index@(jsmn_init)
        /*005c*/ 	.word	0x00000000


	//----- nvinfo : EIATTR_MIN_STACK_SIZE
	.align		4
.L_60:
        /*0060*/ 	.byte	0x04, 0x12
        /*0062*/ 	.short	(.L_62 - .L_61)
	.align		4
.L_61:
        /*0064*/ 	.word	index@(jsmn_parse)
        /*0068*/ 	.word	0x00000000
.L_62:


//--------------------- .nv.compat                --------------------------
	.section	.nv.compat,"",@"SHT_CUDA_COMPAT_INFO"
	.align	4
        /*0000*/ 	.byte	0x02, 0x09, 0x00, 0x00, 0x02, 0x02, 0x01, 0x00, 0x02, 0x05, 0x05, 0x00, 0x03, 0x07, 0x01, 0x01
        /*0010*/ 	.byte	0x02, 0x03, 0x00, 0x00, 0x02, 0x06, 0x01, 0x00, 0x04, 0x0b, 0x08, 0x00, 0x09, 0x00, 0x00, 0x00
        /*0020*/ 	.byte	0x00, 0x00, 0x00, 0x00


//--------------------- .nv.info._ZN3cub18CUB_300001_SM_10006detail11EmptyKernelIvEEvv --------------------------
	.section	.nv.info._ZN3cub18CUB_300001_SM_10006detail11EmptyKernelIvEEvv,"",@"SHT_CUDA_INFO"
	.sectionflags	@""
	.align	4


	//----- nvinfo : EIATTR_CUDA_API_VERSION
	.align		4
        /*0000*/ 	.byte	0x04, 0x37
        /*0002*/ 	.short	(.L_64 - .L_63)
.L_63:
        /*0004*/ 	.word	0x00000082


	//----- nvinfo : EIATTR_SPARSE_MMA_MASK
	.align		4
.L_64:
        /*0008*/ 	.byte	0x03, 0x50
        /*000a*/ 	.short	0x0000


	//----- nvinfo : EIATTR_MAXREG_COUNT
	.align		4
        /*000c*/ 	.byte	0x03, 0x1b
        /*000e*/ 	.short	0x00ff


	//----- nvinfo : EIATTR_MERCURY_ISA_VERSION
	.align		4
        /*0010*/ 	.byte	0x03, 0x5f
        /*0012*/ 	.short	0x0101


	//----- nvinfo : EIATTR_VRC_CTA_INIT_COUNT
	.align		4
        /*0014*/ 	.byte	0x02, 0x4a
	.zero		1
	.zero		1


	//----- nvinfo : EIATTR_EXIT_INSTR_OFFSETS
	.align		4
        /*0018*/ 	.byte	0x04, 0x1c
        /*001a*/ 	.short	(.L_66 - .L_65)


	//   ....[0]....
.L_65:
        /*001c*/ 	.word	0x00000010


	//----- nvinfo : EIATTR_SW_WAR
	.align		4
.L_66:
        /*0020*/ 	.byte	0x04, 0x36
        /*0022*/ 	.short	(.L_68 - .L_67)
.L_67:
        /*0024*/ 	.word	0x00000008
.L_68:


//--------------------- .nv.info.jsmn_init        --------------------------
	.section	.nv.info.jsmn_init,"",@"SHT_CUDA_INFO"
	.sectionflags	@""
	.align	4


	//----- nvinfo : EIATTR_CUDA_API_VERSION
	.align		4
        /*0000*/ 	.byte	0x04, 0x37
        /*0002*/ 	.short	(.L_70 - .L_69)
.L_69:
        /*0004*/ 	.word	0x00000082


	//----- nvinfo : EIATTR_KPARAM_INFO
	.align		4
.L_70:
        /*0008*/ 	.byte	0x04, 0x17
        /*000a*/ 	.short	(.L_72 - .L_71)
.L_71:
        /*000c*/ 	.word	0x00000000
        /*0010*/ 	.short	0x0001
        /*0012*/ 	.short	0x0008
        /*0014*/ 	.byte	0x00, 0xf0, 0x11, 0x00


	//----- nvinfo : EIATTR_KPARAM_INFO
	.align		4
.L_72:
        /*0018*/ 	.byte	0x04, 0x17
        /*001a*/ 	.short	(.L_74 - .L_73)
.L_73:
        /*001c*/ 	.word	0x00000000
        /*0020*/ 	.short	0x0000
        /*0022*/ 	.short	0x0000
        /*0024*/ 	.byte	0x00, 0xf5, 0x21, 0x00


	//----- nvinfo : EIATTR_SPARSE_MMA_MASK
	.align		4
.L_74:
        /*0028*/ 	.byte	0x03, 0x50
        /*002a*/ 	.short	0x0000


	//----- nvinfo : EIATTR_MAXREG_COUNT
	.align		4
        /*002c*/ 	.byte	0x03, 0x1b
        /*002e*/ 	.short	0x00ff


	//----- nvinfo : EIATTR_MERCURY_ISA_VERSION
	.align		4
        /*0030*/ 	.byte	0x03, 0x5f
        /*0032*/ 	.short	0x0101


	//----- nvinfo : EIATTR_VRC_CTA_INIT_COUNT
	.align		4
        /*0034*/ 	.byte	0x02, 0x4a
	.zero		1
	.zero		1


	//----- nvinfo : EIATTR_EXIT_INSTR_OFFSETS
	.align		4
        /*0038*/ 	.byte	0x04, 0x1c
        /*003a*/ 	.short	(.L_76 - .L_75)


	//   ....[0]....
.L_75:
        /*003c*/ 	.word	0x00000090


	//   ....[1]....
        /*0040*/ 	.word	0x000003b0


	//   ....[2]....
        /*0044*/ 	.word	0x00000500


	//----- nvinfo : EIATTR_CRS_STACK_SIZE
	.align		4
.L_76:
        /*0048*/ 	.byte	0x04, 0x1e
        /*004a*/ 	.short	(.L_78 - .L_77)
.L_77:
        /*004c*/ 	.word	0x00000000


	//----- nvinfo : EIATTR_CBANK_PARAM_SIZE
	.align		4
.L_78:
        /*0050*/ 	.byte	0x03, 0x19
        /*0052*/ 	.short	0x000c


	//----- nvinfo : EIATTR_PARAM_CBANK
	.align		4
        /*0054*/ 	.byte	0x04, 0x0a
        /*0056*/ 	.short	(.L_80 - .L_79)
	.align		4
.L_79:
        /*0058*/ 	.word	index@(.nv.constant0.jsmn_init)
        /*005c*/ 	.short	0x0380
        /*005e*/ 	.short	0x000c


	//----- nvinfo : EIATTR_SW_WAR
	.align		4
.L_80:
        /*0060*/ 	.byte	0x04, 0x36
        /*0062*/ 	.short	(.L_82 - .L_81)
.L_81:
        /*0064*/ 	.word	0x00000008
.L_82:


//--------------------- .nv.info.jsmn_parse       --------------------------
	.section	.nv.info.jsmn_parse,"",@"SHT_CUDA_INFO"
	.sectionflags	@""
	.align	4


	//----- nvinfo : EIATTR_CUDA_API_VERSION
	.align		4
        /*0000*/ 	.byte	0x04, 0x37
        /*0002*/ 	.short	(.L_84 - .L_83)
.L_83:
        /*0004*/ 	.word	0x00000082


	//----- nvinfo : EIATTR_KPARAM_INFO
	.align		4
.L_84:
        /*0008*/ 	.byte	0x04, 0x17
        /*000a*/ 	.short	(.L_86 - .L_85)
.L_85:
        /*000c*/ 	.word	0x00000000
        /*0010*/ 	.short	0x0006
        /*0012*/ 	.short	0x0028
        /*0014*/ 	.byte	0x00, 0xf5, 0x21, 0x00


	//----- nvinfo : EIATTR_KPARAM_INFO
	.align		4
.L_86:
        /*0018*/ 	.byte	0x04, 0x17
        /*001a*/ 	.short	(.L_88 - .L_87)
.L_87:
        /*001c*/ 	.word	0x00000000
        /*0020*/ 	.short	0x0005
        /*0022*/ 	.short	0x0024
        /*0024*/ 	.byte	0x00, 0xf0, 0x11, 0x00


	//----- nvinfo : EIATTR_KPARAM_INFO
	.align		4
.L_88:
        /*0028*/ 	.byte	0x04, 0x17
        /*002a*/ 	.short	(.L_90 - .L_89)
.L_89:
        /*002c*/ 	.word	0x00000000
        /*0030*/ 	.short	0x0004
        /*0032*/ 	.short	0x0020
        /*0034*/ 	.byte	0x00, 0xf0, 0x11, 0x00


	//----- nvinfo : EIATTR_KPARAM_INFO
	.align		4
.L_90:
        /*0038*/ 	.byte	0x04, 0x17
        /*003a*/ 	.short	(.L_92 - .L_91)
.L_91:
        /*003c*/ 	.word	0x00000000
        /*0040*/ 	.short	0x0003
        /*0042*/ 	.short	0x0018
        /*0044*/ 	.byte	0x00, 0xf5, 0x21, 0x00


	//----- nvinfo : EIATTR_KPARAM_INFO
	.align		4
.L_92:
        /*0048*/ 	.byte	0x04, 0x17
        /*004a*/ 	.short	(.L_94 - .L_93)
.L_93:
        /*004c*/ 	.word	0x00000000
        /*0050*/ 	.short	0x0002
        /*0052*/ 	.short	0x0010
        /*0054*/ 	.byte	0x00, 0xf5, 0x21, 0x00


	//----- nvinfo : EIATTR_KPARAM_INFO
	.align		4
.L_94:
        /*0058*/ 	.byte	0x04, 0x17
        /*005a*/ 	.short	(.L_96 - .L_95)
.L_95:
        /*005c*/ 	.word	0x00000000
        /*0060*/ 	.short	0x0001
        /*0062*/ 	.short	0x0008
        /*0064*/ 	.byte	0x00, 0xf5, 0x21, 0x00


	//----- nvinfo : EIATTR_KPARAM_INFO
	.align		4
.L_96:
        /*0068*/ 	.byte	0x04, 0x17
        /*006a*/ 	.short	(.L_98 - .L_97)
.L_97:
        /*006c*/ 	.word	0x00000000
        /*0070*/ 	.short	0x0000
        /*0072*/ 	.short	0x0000
        /*0074*/ 	.byte	0x00, 0xf5, 0x21, 0x00


	//----- nvinfo : EIATTR_SPARSE_MMA_MASK
	.align		4
.L_98:
        /*0078*/ 	.byte	0x03, 0x50
        /*007a*/ 	.short	0x0000


	//----- nvinfo : EIATTR_MAXREG_COUNT
	.align		4
        /*007c*/ 	.byte	0x03, 0x1b
        /*007e*/ 	.short	0x00ff


	//----- nvinfo : EIATTR_MERCURY_ISA_VERSION
	.align		4
        /*0080*/ 	.byte	0x03, 0x5f
        /*0082*/ 	.short	0x0101


	//----- nvinfo : EIATTR_VRC_CTA_INIT_COUNT
	.align		4
        /*0084*/ 	.byte	0x02, 0x4a
	.zero		1
	.zero		1


	//----- nvinfo : EIATTR_EXIT_INSTR_OFFSETS
	.align		4
        /*0088*/ 	.byte	0x04, 0x1c
        /*008a*/ 	.short	(.L_100 - .L_99)


	//   ....[0]....
.L_99:
        /*008c*/ 	.word	0x00000070


	//   ....[1]....
        /*0090*/ 	.word	0x00000eb0


	//   ....[2]....
        /*0094*/ 	.word	0x00001430


	//   ....[3]....
        /*0098*/ 	.word	0x000018d0


	//   ....[4]....
        /*009c*/ 	.word	0x00001e50


	//   ....[5]....
        /*00a0*/ 	.word	0x00001ea0


	//   ....[6]....
        /*00a4*/ 	.word	0x00001ef0


	//   ....[7]....
        /*00a8*/ 	.word	0x00001f40


	//----- nvinfo : EIATTR_CRS_STACK_SIZE
	.align		4
.L_100:
        /*00ac*/ 	.byte	0x04, 0x1e
        /*00ae*/ 	.short	(.L_102 - .L_101)
.L_101:
        /*00b0*/ 	.word	0x00000000


	//----- nvinfo : EIATTR_CBANK_PARAM_SIZE
	.align		4
.L_102:
        /*00b4*/ 	.byte	0x03, 0x19
        /*00b6*/ 	.short	0x0030


	//----- nvinfo : EIATTR_PARAM_CBANK
	.align		4
        /*00b8*/ 	.byte	0x04, 0x0a
        /*00ba*/ 	.short	(.L_104 - .L_103)
	.align		4
.L_103:
        /*00bc*/ 	.word	index@(.nv.constant0.jsmn_parse)
        /*00c0*/ 	.short	0x0380
        /*00c2*/ 	.short	0x0030


	//----- nvinfo : EIATTR_SW_WAR
	.align		4
.L_104:
        /*00c4*/ 	.byte	0x04, 0x36
        /*00c6*/ 	.short	(.L_106 - .L_105)
.L_105:
        /*00c8*/ 	.word	0x00000008
.L_106:


//--------------------- .nv.callgraph             --------------------------
	.section	.nv.callgraph,"",@"SHT_CUDA_CALLGRAPH"
	.align	4
	.sectionentsize	8
	.align		4
        /*0000*/ 	.word	0x00000000
	.align		4
        /*0004*/ 	.word	0xffffffff
	.align		4
        /*0008*/ 	.word	0x00000000
	.align		4
        /*000c*/ 	.word	0xfffffffe
	.align		4
        /*0010*/ 	.word	0x00000000
	.align		4
        /*0014*/ 	.word	0xfffffffd
	.align		4
        /*0018*/ 	.word	0x00000000
	.align		4
        /*001c*/ 	.word	0xfffffffc


//--------------------- .nv.constant4             --------------------------
	.section	.nv.constant4,"a",@progbits
	.align	8
	.align		8
.nv.constant4:
        /*0000*/ 	.dword	_ZN34_INTERNAL_6e71fa3b_4_k_cu_421412664cuda3std3__45__cpo5beginE
	.align		8
        /*0008*/ 	.dword	_ZN34_INTERNAL_6e71fa3b_4_k_cu_421412664cuda3std3__45__cpo3endE
	.align		8
        /*0010*/ 	.dword	_ZN34_INTERNAL_6e71fa3b_4_k_cu_421412664cuda3std3__45__cpo6cbeginE
	.align		8
        /*0018*/ 	.dword	_ZN34_INTERNAL_6e71fa3b_4_k_cu_421412664cuda3std3__45__cpo4cendE
	.align		8
        /*0020*/ 	.dword	_ZN34_INTERNAL_6e71fa3b_4_k_cu_421412664cuda3std3__45__cpo6rbeginE
	.align		8
        /*0028*/ 	.dword	_ZN34_INTERNAL_6e71fa3b_4_k_cu_421412664cuda3std3__45__cpo4rendE
	.align		8
        /*0030*/ 	.dword	_ZN34_INTERNAL_6e71fa3b_4_k_cu_421412664cuda3std3__45__cpo7crbeginE
	.align		8
        /*0038*/ 	.dword	_ZN34_INTERNAL_6e71fa3b_4_k_cu_421412664cuda3std3__45__cpo5crendE
	.align		8
        /*0040*/ 	.dword	_ZN34_INTERNAL_6e71fa3b_4_k_cu_421412664cuda3std3__436_GLOBAL__N__6e71fa3b_4_k_cu_421412666ignoreE
	.align		8
        /*0048*/ 	.dword	_ZN34_INTERNAL_6e71fa3b_4_k_cu_421412664cuda3std3__419piecewise_constructE
	.align		8
        /*0050*/ 	.dword	_ZN34_INTERNAL_6e71fa3b_4_k_cu_421412664cuda3std3__48in_placeE
	.align		8
        /*0058*/ 	.dword	_ZN34_INTERNAL_6e71fa3b_4_k_cu_421412664cuda3std3__420unreachable_sentinelE
	.align		8
        /*0060*/ 	.dword	_ZN34_INTERNAL_6e71fa3b_4_k_cu_421412664cuda3std3__47nulloptE
	.align		8
        /*0068*/ 	.dword	_ZN34_INTERNAL_6e71fa3b_4_k_cu_421412664cuda3std3__48unexpectE
	.align		8
        /*0070*/ 	.dword	_ZN34_INTERNAL_6e71fa3b_4_k_cu_421412664cuda3std6ranges3__45__cpo4swapE
	.align		8
        /*0078*/ 	.dword	_ZN34_INTERNAL_6e71fa3b_4_k_cu_421412664cuda3std6ranges3__45__cpo9iter_moveE
	.align		8
        /*0080*/ 	.dword	_ZN34_INTERNAL_6e71fa3b_4_k_cu_421412664cuda3std6ranges3__45__cpo5beginE
	.align		8
        /*0088*/ 	.dword	_ZN34_INTERNAL_6e71fa3b_4_k_cu_421412664cuda3std6ranges3__45__cpo3endE
	.align		8
        /*0090*/ 	.dword	_ZN34_INTERNAL_6e71fa3b_4_k_cu_421412664cuda3std6ranges3__45__cpo6cbeginE
	.align		8
        /*0098*/ 	.dword	_ZN34_INTERNAL_6e71fa3b_4_k_cu_421412664cuda3std6ranges3__45__cpo4cendE
	.align		8
        /*00a0*/ 	.dword	_ZN34_INTERNAL_6e71fa3b_4_k_cu_421412664cuda3std6ranges3__45__cpo7advanceE
	.align		8
        /*00a8*/ 	.dword	_ZN34_INTERNAL_6e71fa3b_4_k_cu_421412664cuda3std6ranges3__45__cpo9iter_swapE
	.align		8
        /*00b0*/ 	.dword	_ZN34_INTERNAL_6e71fa3b_4_k_cu_421412664cuda3std6ranges3__45__cpo4nextE
	.align		8
        /*00b8*/ 	.dword	_ZN34_INTERNAL_6e71fa3b_4_k_cu_421412664cuda3std6ranges3__45__cpo4prevE
	.align		8
        /*00c0*/ 	.dword	_ZN34_INTERNAL_6e71fa3b_4_k_cu_421412664cuda3std6ranges3__45__cpo4dataE
	.align		8
        /*00c8*/ 	.dword	_ZN34_INTERNAL_6e71fa3b_4_k_cu_421412664cuda3std6ranges3__45__cpo5cdataE
	.align		8
        /*00d0*/ 	.dword	_ZN34_INTERNAL_6e71fa3b_4_k_cu_421412664cuda3std6ranges3__45__cpo4sizeE
	.align		8
        /*00d8*/ 	.dword	_ZN34_INTERNAL_6e71fa3b_4_k_cu_421412664cuda3std6ranges3__45__cpo5ssizeE
	.align		8
        /*00e0*/ 	.dword	_ZN34_INTERNAL_6e71fa3b_4_k_cu_421412664cuda3std6ranges3__45__cpo8distanceE
	.align		8
        /*00e8*/ 	.dword	_ZN34_INTERNAL_6e71fa3b_4_k_cu_421412666thrust24THRUST_300001_SM_1000_NS8cuda_cub3parE
	.align		8
        /*00f0*/ 	.dword	_ZN34_INTERNAL_6e71fa3b_4_k_cu_421412666thrust24THRUST_300001_SM_1000_NS8cuda_cub10par_nosyncE
	.align		8
        /*00f8*/ 	.dword	_ZN34_INTERNAL_6e71fa3b_4_k_cu_421412666thrust24THRUST_300001_SM_1000_NS6system6detail10sequential3seqE
	.align		8
        /*0100*/ 	.dword	_ZN34_INTERNAL_6e71fa3b_4_k_cu_421412666thrust24THRUST_300001_SM_1000_NS6system3cpp3parE
	.align		8
        /*0108*/ 	.dword	_ZN34_INTERNAL_6e71fa3b_4_k_cu_421412666thrust24THRUST_300001_SM_1000_NS12placeholders2_1E
	.align		8
        /*0110*/ 	.dword	_ZN34_INTERNAL_6e71fa3b_4_k_cu_421412666thrust24THRUST_300001_SM_1000_NS12placeholders2_2E
	.align		8
        /*0118*/ 	.dword	_ZN34_INTERNAL_6e71fa3b_4_k_cu_421412666thrust24THRUST_300001_SM_1000_NS12placeholders2_3E
	.align		8
        /*0120*/ 	.dword	_ZN34_INTERNAL_6e71fa3b_4_k_cu_421412666thrust24THRUST_300001_SM_1000_NS12placeholders2_4E
	.align		8
        /*0128*/ 	.dword	_ZN34_INTERNAL_6e71fa3b_4_k_cu_421412666thrust24THRUST_300001_SM_1000_NS12placeholders2_5E
	.align		8
        /*0130*/ 	.dword	_ZN34_INTERNAL_6e71fa3b_4_k_cu_421412666thrust24THRUST_300001_SM_1000_NS12placeholders2_6E
	.align		8
        /*0138*/ 	.dword	_ZN34_INTERNAL_6e71fa3b_4_k_cu_421412666thrust24THRUST_300001_SM_1000_NS12placeholders2_7E
	.align		8
        /*0140*/ 	.dword	_ZN34_INTERNAL_6e71fa3b_4_k_cu_421412666thrust24THRUST_300001_SM_1000_NS12placeholders2_8E
	.align		8
        /*0148*/ 	.dword	_ZN34_INTERNAL_6e71fa3b_4_k_cu_421412666thrust24THRUST_300001_SM_1000_NS12placeholders2_9E
	.align		8
        /*0150*/ 	.dword	_ZN34_INTERNAL_6e71fa3b_4_k_cu_421412666thrust24THRUST_300001_SM_1000_NS12placeholders3_10E
	.align		8
        /*0158*/ 	.dword	_ZN34_INTERNAL_6e71fa3b_4_k_cu_421412666thrust24THRUST_300001_SM_1000_NS3seqE
	.align		8
        /*0160*/ 	.dword	_ZN34_INTERNAL_6e71fa3b_4_k_cu_421412666thrust24THRUST_300001_SM_1000_NS6deviceE


//--------------------- .text._ZN3cub18CUB_300001_SM_10006detail11EmptyKernelIvEEvv --------------------------
	.section	.text._ZN3cub18CUB_300001_SM_10006detail11EmptyKernelIvEEvv,"ax",@progbits
	.align	128
        .global         _ZN3cub18CUB_300001_SM_10006detail11EmptyKernelIvEEvv
        .type           _ZN3cub18CUB_300001_SM_10006detail11EmptyKernelIvEEvv,@function
        .size           _ZN3cub18CUB_300001_SM_10006detail11EmptyKernelIvEEvv,(.L_x_61 - _ZN3cub18CUB_300001_SM_10006detail11EmptyKernelIvEEvv)
        .other          _ZN3cub18CUB_300001_SM_10006detail11EmptyKernelIvEEvv,@"STO_CUDA_ENTRY STV_DEFAULT"
_ZN3cub18CUB_300001_SM_10006detail11EmptyKernelIvEEvv:
.text._ZN3cub18CUB_300001_SM_10006detail11EmptyKernelIvEEvv:
[----:B------:R-:W-:Y:S01]  /*0000*/  LDC R1, c[0x0][0x37c] ;  /* 0x0000df00ff017b82 */ /* 0x000fe20000000800 */
[----:B------:R-:W-:Y:S05]  /*0010*/  EXIT ;  /* 0x000000000000794d */ /* 0x000fea0003800000 */
.L_x_0:
[----:B------:R-:W-:-:S00]  /*0020*/  BRA `(.L_x_0) ;  /* 0xfffffffc00fc7947 */ /* 0x000fc0000383ffff */
[----:B------:R-:W-:-:S00]  /*0030*/  NOP ;  /* 0x0000000000007918 */ /* 0x000fc00000000000 */
        /* <DEDUP_REMOVED lines=12> */
.L_x_61:


//--------------------- .text.jsmn_init           --------------------------
	.section	.text.jsmn_init,"ax",@progbits
	.align	128
        .global         jsmn_init
        .type           jsmn_init,@function
        .size           jsmn_init,(.L_x_62 - jsmn_init)
        .other          jsmn_init,@"STO_CUDA_ENTRY STV_DEFAULT"
jsmn_init:
.text.jsmn_init:
[----:B------:R-:W-:Y:S01]  /*0000*/  LDC R1, c[0x0][0x37c] ;  /* 0x0000df00ff017b82 */ /* 0x000fe20000000800 */
[----:B------:R-:W0:Y:S07]  /*0010*/  S2R R3, SR_TID.X ;  /* 0x0000000000037919 */ /* 0x000e2e0000002100 */
[----:B------:R-:W0:Y:S01]  /*0020*/  S2UR UR4, SR_CTAID.X ;  /* 0x00000000000479c3 */ /* 0x000e220000002500 */
[----:B------:R-:W1:Y:S07]  /*0030*/  LDCU UR8, c[0x0][0x388] ;  /* 0x00007100ff0877ac */ /* 0x000e6e0008000800 */
[----:B------:R-:W0:Y:S01]  /*0040*/  LDC R0, c[0x0][0x360] ;  /* 0x0000d800ff007b82 */ /* 0x000e220000000800 */
[----:B------:R-:W2:Y:S01]  /*0050*/  LDCU UR5, c[0x0][0x370] ;  /* 0x00006e00ff0577ac */ /* 0x000ea20008000800 */
[----:B0-----:R-:W-:-:S02]  /*0060*/  IMAD R3, R0, UR4, R3 ;  /* 0x0000000400037c24 */ /* 0x001fc4000f8e0203 */
[----:B--2---:R-:W-:-:S03]  /*0070*/  IMAD R0, R0, UR5, RZ ;  /* 0x0000000500007c24 */ /* 0x004fc6000f8e02ff */
[----:B-1----:R-:W-:-:S13]  /*0080*/  ISETP.GE.AND P0, PT, R3, UR8, PT ;  /* 0x0000000803007c0c */ /* 0x002fda000bf06270 */
[----:B------:R-:W-:Y:S05]  /*0090*/  @P0 EXIT ;  /* 0x000000000000094d */ /* 0x000fea0003800000 */
[----:B------:R-:W0:Y:S01]  /*00a0*/  I2F.U32.RP R8, R0 ;  /* 0x0000000000087306 */ /* 0x000e220000209000 */
[C---:B------:R-:W-:Y:S01]  /*00b0*/  IADD3 R2, PT, PT, R0.reuse, R3, RZ ;  /* 0x0000000300027210 */ /* 0x040fe20007ffe0ff */
[----:B------:R-:W-:Y:S01]  /*00c0*/  IMAD.MOV R9, RZ, RZ, -R0 ;  /* 0x000000ffff097224 */ /* 0x000fe200078e0a00 */
[----:B------:R-:W-:Y:S01]  /*00d0*/  ISETP.NE.U32.AND P2, PT, R0, RZ, PT ;  /* 0x000000ff0000720c */ /* 0x000fe20003f45070 */
[----:B------:R-:W1:Y:S01]  /*00e0*/  LDCU.64 UR6, c[0x0][0x358] ;  /* 0x00006b00ff0677ac */ /* 0x000e620008000a00 */
[C---:B------:R-:W-:Y:S01]  /*00f0*/  ISETP.GE.AND P0, PT, R2.reuse, UR8, PT ;  /* 0x0000000802007c0c */ /* 0x040fe2000bf06270 */
[----:B------:R-:W-:Y:S01]  /*0100*/  BSSY.RECONVERGENT B0, `(.L_x_1) ;  /* 0x000002a000007945 */ /* 0x000fe20003800200 */
[----:B------:R-:W-:Y:S02]  /*0110*/  VIMNMX R7, PT, PT, R2, UR8, !PT ;  /* 0x0000000802077c48 */ /* 0x000fe4000ffe0100 */
[----:B------:R-:W-:-:S04]  /*0120*/  SEL R6, RZ, 0x1, P0 ;  /* 0x00000001ff067807 */ /* 0x000fc80000000000 */
[----:B------:R-:W-:Y:S01]  /*0130*/  IADD3 R7, PT, PT, R7, -R2, -R6 ;  /* 0x8000000207077210 */ /* 0x000fe20007ffe806 */
[----:B0-----:R-:W0:Y:S02]  /*0140*/  MUFU.RCP R8, R8 ;  /* 0x0000000800087308 */ /* 0x001e240000001000 */
[----:B0-----:R-:W-:-:S06]  /*0150*/  VIADD R4, R8, 0xffffffe ;  /* 0x0ffffffe08047836 */ /* 0x001fcc0000000000 */
[----:B------:R0:W2:Y:S02]  /*0160*/  F2I.FTZ.U32.TRUNC.NTZ R5, R4 ;  /* 0x0000000400057305 */ /* 0x0000a4000021f000 */
[----:B0-----:R-:W-:Y:S02]  /*0170*/  IMAD.MOV.U32 R4, RZ, RZ, RZ ;  /* 0x000000ffff047224 */ /* 0x001fe400078e00ff */
[----:B--2---:R-:W-:-:S04]  /*0180*/  IMAD R9, R9, R5, RZ ;  /* 0x0000000509097224 */ /* 0x004fc800078e02ff */
[----:B------:R-:W-:Y:S02]  /*0190*/  IMAD.HI.U32 R8, R5, R9, R4 ;  /* 0x0000000905087227 */ /* 0x000fe400078e0004 */
[----:B------:R-:W0:Y:S04]  /*01a0*/  LDC.64 R4, c[0x0][0x380] ;  /* 0x0000e000ff047b82 */ /* 0x000e280000000a00 */
[----:B------:R-:W-:-:S04]  /*01b0*/  IMAD.HI.U32 R9, R8, R7, RZ ;  /* 0x0000000708097227 */ /* 0x000fc800078e00ff */
[----:B------:R-:W-:-:S04]  /*01c0*/  IMAD.MOV R2, RZ, RZ, -R9 ;  /* 0x000000ffff027224 */ /* 0x000fc800078e0a09 */
[----:B------:R-:W-:-:S05]  /*01d0*/  IMAD R7, R0, R2, R7 ;  /* 0x0000000200077224 */ /* 0x000fca00078e0207 */
[----:B------:R-:W-:-:S13]  /*01e0*/  ISETP.GE.U32.AND P0, PT, R7, R0, PT ;  /* 0x000000000700720c */ /* 0x000fda0003f06070 */
[----:B------:R-:W-:Y:S01]  /*01f0*/  @P0 IADD3 R7, PT, PT, -R0, R7, RZ ;  /* 0x0000000700070210 */ /* 0x000fe20007ffe1ff */
[----:B------:R-:W-:-:S03]  /*0200*/  @P0 VIADD R9, R9, 0x1 ;  /* 0x0000000109090836 */ /* 0x000fc60000000000 */
[----:B------:R-:W-:-:S13]  /*0210*/  ISETP.GE.U32.AND P1, PT, R7, R0, PT ;  /* 0x000000000700720c */ /* 0x000fda0003f26070 */
[----:B------:R-:W-:Y:S02]  /*0220*/  @P1 IADD3 R9, PT, PT, R9, 0x1, RZ ;  /* 0x0000000109091810 */ /* 0x000fe40007ffe0ff */
[----:B------:R-:W-:-:S05]  /*0230*/  @!P2 LOP3.LUT R9, RZ, R0, RZ, 0x33, !PT ;  /* 0x00000000ff09a212 */ /* 0x000fca00078e33ff */
[----:B------:R-:W-:-:S05]  /*0240*/  IMAD.IADD R2, R6, 0x1, R9 ;  /* 0x0000000106027824 */ /* 0x000fca00078e0209 */
[C---:B------:R-:W-:Y:S02]  /*0250*/  LOP3.LUT R6, R2.reuse, 0x3, RZ, 0xc0, !PT ;  /* 0x0000000302067812 */ /* 0x040fe400078ec0ff */
[----:B------:R-:W-:Y:S02]  /*0260*/  ISETP.GE.U32.AND P1, PT, R2, 0x3, PT ;  /* 0x000000030200780c */ /* 0x000fe40003f26070 */
[----:B------:R-:W-:-:S13]  /*0270*/  ISETP.NE.AND P0, PT, R6, 0x3, PT ;  /* 0x000000030600780c */ /* 0x000fda0003f05270 */
[----:B01----:R-:W-:Y:S05]  /*0280*/  @!P0 BRA `(.L_x_2) ;  /* 0x0000000000448947 */ /* 0x003fea0003800000 */
[----:B------:R-:W0:Y:S01]  /*0290*/  LDCU.64 UR4, c[0x0][0x380] ;  /* 0x00007000ff0477ac */ /* 0x000e220008000a00 */
[----:B------:R-:W-:Y:S01]  /*02a0*/  IADD3 R2, PT, PT, R2, 0x1, RZ ;  /* 0x0000000102027810 */ /* 0x000fe20007ffe0ff */
[----:B------:R-:W-:-:S03]  /*02b0*/  IMAD.MOV.U32 R11, RZ, RZ, -0x1 ;  /* 0xffffffffff0b7424 */ /* 0x000fc600078e00ff */
[----:B------:R-:W-:-:S04]  /*02c0*/  LOP3.LUT R2, R2, 0x3, RZ, 0xc0, !PT ;  /* 0x0000000302027812 */ /* 0x000fc800078ec0ff */
[----:B------:R-:W-:Y:S01]  /*02d0*/  IADD3 R2, PT, PT, -R2, RZ, RZ ;  /* 0x000000ff02027210 */ /* 0x000fe20007ffe1ff */
[----:B0-----:R-:W-:-:S04]  /*02e0*/  UIADD3 UR4, UP0, UPT, UR4, 0x4, URZ ;  /* 0x0000000404047890 */ /* 0x001fc8000ff1e0ff */
[----:B------:R-:W-:Y:S02]  /*02f0*/  UIADD3.X UR5, UPT, UPT, URZ, UR5, URZ, UP0, !UPT ;  /* 0x00000005ff057290 */ /* 0x000fe400087fe4ff */
[----:B------:R-:W-:-:S04]  /*0300*/  IMAD.U32 R8, RZ, RZ, UR4 ;  /* 0x00000004ff087e24 */ /* 0x000fc8000f8e00ff */
[----:B------:R-:W-:-:S07]  /*0310*/  MOV R9, UR5 ;  /* 0x0000000500097c02 */ /* 0x000fce0008000f00 */
.L_x_3:
[----:B0-----:R-:W-:Y:S01]  /*0320*/  IMAD.WIDE R6, R3, 0xc, R8 ;  /* 0x0000000c03067825 */ /* 0x001fe200078e0208 */
[----:B------:R-:W-:-:S03]  /*0330*/  IADD3 R3, PT, PT, R0, R3, RZ ;  /* 0x0000000300037210 */ /* 0x000fc60007ffe0ff */
[----:B------:R-:W-:Y:S01]  /*0340*/  VIADD R2, R2, 0x1 ;  /* 0x0000000102027836 */ /* 0x000fe20000000000 */
[----:B------:R0:W-:Y:S04]  /*0350*/  STG.E desc[UR6][R6.64+-0x4], RZ ;  /* 0xfffffcff06007986 */ /* 0x0001e8000c101906 */
[----:B------:R0:W-:Y:S01]  /*0360*/  STG.E desc[UR6][R6.64], RZ ;  /* 0x000000ff06007986 */ /* 0x0001e2000c101906 */
[----:B------:R-:W-:-:S03]  /*0370*/  ISETP.NE.AND P0, PT, R2, RZ, PT ;  /* 0x000000ff0200720c */ /* 0x000fc60003f05270 */
[----:B------:R0:W-:Y:S10]  /*0380*/  STG.E desc[UR6][R6.64+0x4], R11 ;  /* 0x0000040b06007986 */ /* 0x0001f4000c101906 */
[----:B------:R-:W-:Y:S05]  /*0390*/  @P0 BRA `(.L_x_3) ;  /* 0xfffffffc00e00947 */ /* 0x000fea000383ffff */
.L_x_2:
[----:B------:R-:W-:Y:S05]  /*03a0*/  BSYNC.RECONVERGENT B0 ;  /* 0x0000000000007941 */ /* 0x000fea0003800200 */
.L_x_1:
[----:B------:R-:W-:Y:S05]  /*03b0*/  @!P1 EXIT ;  /* 0x000000000000994d */ /* 0x000fea0003800000 */
.L_x_4:
[----:B01----:R-:W-:Y:S01]  /*03c0*/  IMAD.WIDE R6, R3, 0xc, R4 ;  /* 0x0000000c03067825 */ /* 0x003fe200078e0204 */
[----:B------:R-:W-:-:S03]  /*03d0*/  LEA R3, R0, R3, 0x2 ;  /* 0x0000000300037211 */ /* 0x000fc600078e10ff */
[----:B------:R-:W-:Y:S01]  /*03e0*/  IMAD.MOV.U32 R15, RZ, RZ, -0x1 ;  /* 0xffffffffff0f7424 */ /* 0x000fe200078e00ff */
[----:B------:R1:W-:Y:S01]  /*03f0*/  STG.E desc[UR6][R6.64], RZ ;  /* 0x000000ff06007986 */ /* 0x0003e2000c101906 */
[C---:B------:R-:W-:Y:S01]  /*0400*/  IMAD.WIDE R8, R0.reuse, 0xc, R6 ;  /* 0x0000000c00087825 */ /* 0x040fe200078e0206 */
[----:B------:R-:W-:Y:S02]  /*0410*/  ISETP.GE.AND P0, PT, R3, UR8, PT ;  /* 0x0000000803007c0c */ /* 0x000fe4000bf06270 */
[----:B------:R1:W-:Y:S01]  /*0420*/  STG.E desc[UR6][R6.64+0x4], RZ ;  /* 0x000004ff06007986 */ /* 0x0003e2000c101906 */
[----:B------:R-:W-:-:S03]  /*0430*/  IMAD.WIDE R10, R0, 0xc, R8 ;  /* 0x0000000c000a7825 */ /* 0x000fc600078e0208 */
[----:B------:R1:W-:Y:S04]  /*0440*/  STG.E desc[UR6][R6.64+0x8], R15 ;  /* 0x0000080f06007986 */ /* 0x0003e8000c101906 */
[----:B------:R1:W-:Y:S01]  /*0450*/  STG.E desc[UR6][R8.64], RZ ;  /* 0x000000ff08007986 */ /* 0x0003e2000c101906 */
[----:B------:R-:W-:-:S03]  /*0460*/  IMAD.WIDE R12, R0, 0xc, R10 ;  /* 0x0000000c000c7825 */ /* 0x000fc600078e020a */
[----:B------:R1:W-:Y:S04]  /*0470*/  STG.E desc[UR6][R8.64+0x4], RZ ;  /* 0x000004ff08007986 */ /* 0x0003e8000c101906 */
[----:B------:R1:W-:Y:S04]  /*0480*/  STG.E desc[UR6][R8.64+0x8], R15 ;  /* 0x0000080f08007986 */ /* 0x0003e8000c101906 */
[----:B------:R1:W-:Y:S04]  /*0490*/  STG.E desc[UR6][R10.64], RZ ;  /* 0x000000ff0a007986 */ /* 0x0003e8000c101906 */
[----:B------:R1:W-:Y:S04]  /*04a0*/  STG.E desc[UR6][R10.64+0x4], RZ ;  /* 0x000004ff0a007986 */ /* 0x0003e8000c101906 */
[----:B------:R1:W-:Y:S04]  /*04b0*/  STG.E desc[UR6][R10.64+0x8], R15 ;  /* 0x0000080f0a007986 */ /* 0x0003e8000c101906 */
[----:B------:R1:W-:Y:S04]  /*04c0*/  STG.E desc[UR6][R12.64+0x8], R15 ;  /* 0x0000080f0c007986 */ /* 0x0003e8000c101906 */
[----:B------:R1:W-:Y:S04]  /*04d0*/  STG.E desc[UR6][R12.64], RZ ;  /* 0x000000ff0c007986 */ /* 0x0003e8000c101906 */
[----:B------:R1:W-:Y:S01]  /*04e0*/  STG.E desc[UR6][R12.64+0x4], RZ ;  /* 0x000004ff0c007986 */ /* 0x0003e2000c101906 */
[----:B------:R-:W-:Y:S05]  /*04f0*/  @!P0 BRA `(.L_x_4) ;  /* 0xfffffffc00b08947 */ /* 0x000fea000383ffff */
[----:B------:R-:W-:Y:S05]  /*0500*/  EXIT ;  /* 0x000000000000794d */ /* 0x000fea0003800000 */
.L_x_5:
        /* <DEDUP_REMOVED lines=15> */
.L_x_62:


//--------------------- .text.jsmn_parse          --------------------------
	.section	.text.jsmn_parse,"ax",@progbits
	.align	128
        .global         jsmn_parse
        .type           jsmn_parse,@function
        .size           jsmn_parse,(.L_x_63 - jsmn_parse)
        .other          jsmn_parse,@"STO_CUDA_ENTRY STV_DEFAULT"
jsmn_parse:
.text.jsmn_parse:
[----:B------:R-:W-:Y:S01]  /*0000*/  LDC R1, c[0x0][0x37c] ;  /* 0x0000df00ff017b82 */ /* 0x000fe20000000800 */
[----:B------:R-:W0:Y:S07]  /*0010*/  S2R R3, SR_TID.X ;  /* 0x0000000000037919 */ /* 0x000e2e0000002100 */
[----:B------:R-:W0:Y:S01]  /*0020*/  S2UR UR4, SR_CTAID.X ;  /* 0x00000000000479c3 */ /* 0x000e220000002500 */
[----:B------:R-:W1:Y:S07]  /*0030*/  LDCU UR5, c[0x0][0x3a4] ;  /* 0x00007480ff0577ac */ /* 0x000e6e0008000800 */
[----:B------:R-:W0:Y:S02]  /*0040*/  LDC R0, c[0x0][0x360] ;  /* 0x0000d800ff007b82 */ /* 0x000e240000000800 */
[----:B0-----:R-:W-:-:S05]  /*0050*/  IMAD R0, R0, UR4, R3 ;  /* 0x0000000400007c24 */ /* 0x001fca000f8e0203 */
[----:B-1----:R-:W-:-:S13]  /*0060*/  ISETP.GE.AND P0, PT, R0, UR5, PT ;  /* 0x0000000500007c0c */ /* 0x002fda000bf06270 */
[----:B------:R-:W-:Y:S05]  /*0070*/  @P0 EXIT ;  /* 0x000000000000094d */ /* 0x000fea0003800000 */
[----:B------:R-:W0:Y:S01]  /*0080*/  LDC.64 R4, c[0x0][0x390] ;  /* 0x0000e400ff047b82 */ /* 0x000e220000000a00 */
[----:B------:R-:W1:Y:S01]  /*0090*/  LDCU.64 UR4, c[0x0][0x358] ;  /* 0x00006b00ff0477ac */ /* 0x000e620008000a00 */
[----:B------:R-:W2:Y:S06]  /*00a0*/  LDCU UR6, c[0x0][0x3a0] ;  /* 0x00007400ff0677ac */ /* 0x000eac0008000800 */
[----:B------:R-:W3:Y:S08]  /*00b0*/  LDC.64 R2, c[0x0][0x380] ;  /* 0x0000e000ff027b82 */ /* 0x000ef00000000a00 */
[----:B------:R-:W4:Y:S01]  /*00c0*/  LDC.64 R6, c[0x0][0x398] ;  /* 0x0000e600ff067b82 */ /* 0x000f220000000a00 */
[----:B0-----:R-:W-:-:S07]  /*00d0*/  IMAD.WIDE R4, R0, 0x8, R4 ;  /* 0x0000000800047825 */ /* 0x001fce00078e0204 */
[----:B------:R-:W0:Y:S01]  /*00e0*/  LDC.64 R8, c[0x0][0x388] ;  /* 0x0000e200ff087b82 */ /* 0x000e220000000a00 */
[----:B-1----:R-:W4:Y:S01]  /*00f0*/  LDG.E.64 R4, desc[UR4][R4.64] ;  /* 0x0000000404047981 */ /* 0x002f22000c1e1b00 */
[----:B---3--:R-:W-:-:S05]  /*0100*/  IMAD.WIDE R2, R0, 0xc, R2 ;  /* 0x0000000c00027825 */ /* 0x008fca00078e0202 */
[----:B------:R-:W3:Y:S04]  /*0110*/  LDG.E R13, desc[UR4][R2.64] ;  /* 0x00000004020d7981 */ /* 0x000ee8000c1e1900 */
[----:B------:R1:W5:Y:S01]  /*0120*/  LDG.E R10, desc[UR4][R2.64+0x4] ;  /* 0x00000404020a7981 */ /* 0x000362000c1e1900 */
[----:B--2---:R-:W-:Y:S01]  /*0130*/  IMAD R11, R0, UR6, RZ ;  /* 0x00000006000b7c24 */ /* 0x004fe2000f8e02ff */
[----:B------:R-:W-:Y:S03]  /*0140*/  BSSY.RECONVERGENT B5, `(.L_x_6) ;  /* 0x00001b7000057945 */ /* 0x000fe60003800200 */
[----:B----4-:R-:W-:Y:S01]  /*0150*/  IMAD.WIDE.U32 R6, R11, 0x10, R6 ;  /* 0x000000100b067825 */ /* 0x010fe200078e0006 */
[----:B---3--:R-:W-:-:S04]  /*0160*/  ISETP.GT.U32.AND P0, PT, R4, R13, PT ;  /* 0x0000000d0400720c */ /* 0x008fc80003f04070 */
[----:B------:R-:W-:-:S13]  /*0170*/  ISETP.GT.U32.AND.EX P0, PT, R5, RZ, PT, P0 ;  /* 0x000000ff0500720c */ /* 0x000fda0003f04100 */
[----:B01----:R-:W-:Y:S05]  /*0180*/  @!P0 BRA `(.L_x_7) ;  /* 0x0000001800c88947 */ /* 0x003fea0003800000 */
[----:B------:R-:W-:-:S06]  /*0190*/  IMAD.WIDE R8, R0, 0x8, R8 ;  /* 0x0000000800087825 */ /* 0x000fcc00078e0208 */
[----:B------:R-:W5:Y:S01]  /*01a0*/  LDG.E.64 R8, desc[UR4][R8.64] ;  /* 0x0000000408087981 */ /* 0x000f62000c1e1b00 */
[----:B------:R-:W-:-:S07]  /*01b0*/  IMAD.MOV.U32 R11, RZ, RZ, R13 ;  /* 0x000000ffff0b7224 */ /* 0x000fce00078e000d */
.L_x_53:
[----:B-----5:R-:W-:-:S05]  /*01c0*/  IADD3 R14, P0, PT, R8, R11, RZ ;  /* 0x0000000b080e7210 */ /* 0x020fca0007f1e0ff */
[----:B------:R-:W-:-:S05]  /*01d0*/  IMAD.X R15, RZ, RZ, R9, P0 ;  /* 0x000000ffff0f7224 */ /* 0x000fca00000e0609 */
[----:B------:R-:W2:Y:S01]  /*01e0*/  LDG.E.U8 R14, desc[UR4][R14.64] ;  /* 0x000000040e0e7981 */ /* 0x000ea2000c1e1100 */
[----:B------:R-:W-:Y:S01]  /*01f0*/  BSSY.RELIABLE B4, `(.L_x_8) ;  /* 0x00001a5000047945 */ /* 0x000fe20003800100 */
[----:B--2---:R-:W-:-:S13]  /*0200*/  ISETP.GT.AND P0, PT, R14, 0x2b, PT ;  /* 0x0000002b0e00780c */ /* 0x004fda0003f04270 */
[----:B---3--:R-:W-:Y:S05]  /*0210*/  @P0 BRA `(.L_x_9) ;  /* 0x0000000c00280947 */ /* 0x008fea0003800000 */
[----:B------:R-:W-:-:S13]  /*0220*/  ISETP.GT.AND P0, PT, R14, 0xc, PT ;  /* 0x0000000c0e00780c */ /* 0x000fda0003f04270 */
[----:B------:R-:W-:Y:S05]  /*0230*/  @P0 BRA `(.L_x_10) ;  /* 0x0000000000200947 */ /* 0x000fea0003800000 */
[----:B------:R-:W-:-:S05]  /*0240*/  VIADD R12, R14, 0xfffffff7 ;  /* 0xfffffff70e0c7836 */ /* 0x000fca0000000000 */
[----:B------:R-:W-:-:S04]  /*0250*/  LOP3.LUT R12, R12, 0xffff, RZ, 0xc0, !PT ;  /* 0x0000ffff0c0c7812 */ /* 0x000fc800078ec0ff */
[----:B------:R-:W-:-:S13]  /*0260*/  ISETP.GE.U32.AND P0, PT, R12, 0x2, PT ;  /* 0x000000020c00780c */ /* 0x000fda0003f06070 */
[----:B------:R-:W-:Y:S05]  /*0270*/  @!P0 BRA `(.L_x_11) ;  /* 0x0000001800708947 */ /* 0x000fea0003800000 */
[----:B------:R-:W-:-:S13]  /*0280*/  ISETP.NE.AND P0, PT, R14, RZ, PT ;  /* 0x000000ff0e00720c */ /* 0x000fda0003f05270 */
[----:B------:R-:W-:Y:S05]  /*0290*/  @!P0 BREAK.RELIABLE B4 ;  /* 0x0000000000048942 */ /* 0x000fea0003800100 */
[----:B------:R-:W-:Y:S05]  /*02a0*/  @!P0 BRA `(.L_x_7) ;  /* 0x0000001800808947 */ /* 0x000fea0003800000 */
[----:B------:R-:W-:Y:S05]  /*02b0*/  BRA `(.L_x_12) ;  /* 0x0000001000607947 */ /* 0x000fea0003800000 */
.L_x_10:
[----:B------:R-:W-:-:S04]  /*02c0*/  ISETP.NE.AND P0, PT, R14, 0x20, PT ;  /* 0x000000200e00780c */ /* 0x000fc80003f05270 */
[----:B------:R-:W-:-:S13]  /*02d0*/  ISETP.EQ.OR P0, PT, R14, 0xd, !P0 ;  /* 0x0000000d0e00780c */ /* 0x000fda0004702670 */
[----:B------:R-:W-:Y:S05]  /*02e0*/  @P0 BRA `(.L_x_11) ;  /* 0x0000001800540947 */ /* 0x000fea0003800000 */
[----:B------:R-:W-:-:S13]  /*02f0*/  ISETP.NE.AND P0, PT, R14, 0x22, PT ;  /* 0x000000220e00780c */ /* 0x000fda0003f05270 */
[----:B------:R-:W-:Y:S05]  /*0300*/  @P0 BRA `(.L_x_12) ;  /* 0x00000010004c0947 */ /* 0x000fea0003800000 */
[----:B------:R-:W-:Y:S02]  /*0310*/  VIADD R13, R11, 0x1 ;  /* 0x000000010b0d7836 */ /* 0x000fe40000000000 */
[----:B------:R-:W-:-:S03]  /*0320*/  IMAD.MOV.U32 R12, RZ, RZ, -0x3 ;  /* 0xfffffffdff0c7424 */ /* 0x000fc600078e00ff */
[----:B------:R0:W-:Y:S01]  /*0330*/  STG.E desc[UR4][R2.64], R13 ;  /* 0x0000000d02007986 */ /* 0x0001e2000c101904 */
[----:B------:R-:W-:-:S04]  /*0340*/  ISETP.GT.U32.AND P0, PT, R4, R13, PT ;  /* 0x0000000d0400720c */ /* 0x000fc80003f04070 */
[----:B------:R-:W-:-:S13]  /*0350*/  ISETP.GT.U32.AND.EX P0, PT, R5, RZ, PT, P0 ;  /* 0x000000ff0500720c */ /* 0x000fda0003f04100 */
[----:B0-----:R-:W-:Y:S05]  /*0360*/  @!P0 BRA `(.L_x_13) ;  /* 0x0000000800c08947 */ /* 0x001fea0003800000 */
[----:B------:R-:W-:Y:S01]  /*0370*/  BSSY.RECONVERGENT B3, `(.L_x_14) ;  /* 0x000000f000037945 */ /* 0x000fe20003800200 */
[----:B------:R-:W-:-:S07]  /*0380*/  IMAD.MOV.U32 R15, RZ, RZ, R13 ;  /* 0x000000ffff0f7224 */ /* 0x000fce00078e000d */
.L_x_25:
[----:B------:R-:W-:-:S05]  /*0390*/  IADD3 R16, P0, PT, R8, R15, RZ ;  /* 0x0000000f08107210 */ /* 0x000fca0007f1e0ff */
[----:B------:R-:W-:-:S05]  /*03a0*/  IMAD.X R17, RZ, RZ, R9, P0 ;  /* 0x000000ffff117224 */ /* 0x000fca00000e0609 */
[----:B------:R-:W2:Y:S01]  /*03b0*/  LDG.E.U8 R16, desc[UR4][R16.64] ;  /* 0x0000000410107981 */ /* 0x000ea2000c1e1100 */
[----:B------:R-:W-:Y:S01]  /*03c0*/  BSSY.RELIABLE B2, `(.L_x_15) ;  /* 0x00000a4000027945 */ /* 0x000fe20003800100 */
[----:B--2---:R-:W-:-:S13]  /*03d0*/  ISETP.NE.AND P0, PT, R16, 0x5c, PT ;  /* 0x0000005c1000780c */ /* 0x004fda0003f05270 */
[----:B------:R-:W-:Y:S05]  /*03e0*/  @!P0 BRA `(.L_x_16) ;  /* 0x0000000000a48947 */ /* 0x000fea0003800000 */
[----:B------:R-:W-:Y:S01]  /*03f0*/  ISETP.NE.AND P0, PT, R16, RZ, PT ;  /* 0x000000ff1000720c */ /* 0x000fe20003f05270 */
[----:B------:R-:W-:-:S12]  /*0400*/  IMAD.MOV.U32 R12, RZ, RZ, -0x3 ;  /* 0xfffffffdff0c7424 */ /* 0x000fd800078e00ff */
[----:B------:R-:W-:Y:S05]  /*0410*/  @!P0 BRA `(.L_x_13) ;  /* 0x0000000800948947 */ /* 0x000fea0003800000 */
[----:B------:R-:W-:Y:S01]  /*0420*/  ISETP.NE.AND P0, PT, R16, 0x22, PT ;  /* 0x000000221000780c */ /* 0x000fe20003f05270 */
[----:B------:R-:W-:-:S12]  /*0430*/  IMAD.MOV.U32 R14, RZ, RZ, R15 ;  /* 0x000000ffff0e7224 */ /* 0x000fd800078e000f */
[----:B------:R-:W-:Y:S05]  /*0440*/  @!P0 BREAK.RELIABLE B2 ;  /* 0x0000000000028942 */ /* 0x000fea0003800100 */
[----:B------:R-:W-:Y:S05]  /*0450*/  @P0 BRA `(.L_x_17) ;  /* 0x0000000800680947 */ /* 0x000fea0003800000 */
[----:B------:R-:W-:Y:S05]  /*0460*/  BSYNC.RECONVERGENT B3 ;  /* 0x0000000000037941 */ /* 0x000fea0003800200 */
.L_x_14:
[----:B------:R-:W0:Y:S02]  /*0470*/  LDC.64 R18, c[0x0][0x398] ;  /* 0x0000e600ff127b82 */ /* 0x000e240000000a00 */
[----:B0-----:R-:W-:-:S04]  /*0480*/  ISETP.NE.U32.AND P0, PT, R18, RZ, PT ;  /* 0x000000ff1200720c */ /* 0x001fc80003f05070 */
[----:B------:R-:W-:-:S13]  /*0490*/  ISETP.NE.AND.EX P0, PT, R19, RZ, PT, P0 ;  /* 0x000000ff1300720c */ /* 0x000fda0003f05300 */
[----:B------:R-:W-:Y:S05]  /*04a0*/  @!P0 BRA `(.L_x_18) ;  /* 0x0000000000488947 */ /* 0x000fea0003800000 */
[----:B------:R-:W2:Y:S01]  /*04b0*/  LDG.E R15, desc[UR4][R2.64+0x4] ;  /* 0x00000404020f7981 */ /* 0x000ea2000c1e1900 */
[----:B------:R-:W2:Y:S01]  /*04c0*/  LDCU UR6, c[0x0][0x3a0] ;  /* 0x00007400ff0677ac */ /* 0x000ea20008000800 */
[----:B------:R-:W-:Y:S01]  /*04d0*/  IMAD.MOV.U32 R12, RZ, RZ, -0x1 ;  /* 0xffffffffff0c7424 */ /* 0x000fe200078e00ff */
[----:B--2---:R-:W-:-:S13]  /*04e0*/  ISETP.GE.U32.AND P0, PT, R15, UR6, PT ;  /* 0x000000060f007c0c */ /* 0x004fda000bf06070 */
[----:B------:R-:W-:Y:S05]  /*04f0*/  @P0 BRA `(.L_x_13) ;  /* 0x00000008005c0947 */ /* 0x000fea0003800000 */
[C---:B------:R-:W-:Y:S02]  /*0500*/  VIADD R11, R15.reuse, 0x1 ;  /* 0x000000010f0b7836 */ /* 0x040fe40000000000 */
[----:B------:R-:W-:-:S03]  /*0510*/  IMAD.WIDE.U32 R14, R15, 0x10, R6 ;  /* 0x000000100f0e7825 */ /* 0x000fc600078e0006 */
[----:B------:R0:W-:Y:S01]  /*0520*/  STG.E desc[UR4][R2.64+0x4], R11 ;  /* 0x0000040b02007986 */ /* 0x0001e2000c101904 */
[----:B------:R-:W-:-:S03]  /*0530*/  IMAD.MOV.U32 R21, RZ, RZ, -0x1 ;  /* 0xffffffffff157424 */ /* 0x000fc600078e00ff */
[----:B------:R0:W-:Y:S04]  /*0540*/  STG.E desc[UR4][R14.64+0xc], RZ ;  /* 0x00000cff0e007986 */ /* 0x0001e8000c101904 */
[----:B------:R0:W-:Y:S04]  /*0550*/  STG.E desc[UR4][R14.64+0x8], R21 ;  /* 0x000008150e007986 */ /* 0x0001e8000c101904 */
[----:B------:R0:W-:Y:S04]  /*0560*/  STG.E desc[UR4][R14.64+0x4], R21 ;  /* 0x000004150e007986 */ /* 0x0001e8000c101904 */
[----:B------:R-:W2:Y:S01]  /*0570*/  LDG.E R17, desc[UR4][R2.64] ;  /* 0x0000000402117981 */ /* 0x000ea2000c1e1900 */
[----:B------:R-:W-:-:S03]  /*0580*/  IMAD.MOV.U32 R23, RZ, RZ, 0x4 ;  /* 0x00000004ff177424 */ /* 0x000fc600078e00ff */
[----:B------:R0:W-:Y:S04]  /*0590*/  STG.E desc[UR4][R14.64+0x4], R13 ;  /* 0x0000040d0e007986 */ /* 0x0001e8000c101904 */
[----:B------:R0:W-:Y:S04]  /*05a0*/  STG.E desc[UR4][R14.64], R23 ;  /* 0x000000170e007986 */ /* 0x0001e8000c101904 */
[----:B------:R0:W-:Y:S04]  /*05b0*/  STG.E desc[UR4][R14.64+0xc], RZ ;  /* 0x00000cff0e007986 */ /* 0x0001e8000c101904 */
[----:B--2---:R0:W-:Y:S02]  /*05c0*/  STG.E desc[UR4][R14.64+0x8], R17 ;  /* 0x000008110e007986 */ /* 0x0041e4000c101904 */
.L_x_18:
[----:B0-----:R-:W2:Y:S01]  /*05d0*/  LDG.E R13, desc[UR4][R2.64+0x8] ;  /* 0x00000804020d7981 */ /* 0x001ea2000c1e1900 */
[----:B------:R-:W-:Y:S01]  /*05e0*/  ISETP.EQ.U32.AND P1, PT, R18, RZ, PT ;  /* 0x000000ff1200720c */ /* 0x000fe20003f22070 */
[----:B------:R-:W-:Y:S01]  /*05f0*/  VIADD R10, R10, 0x1 ;  /* 0x000000010a0a7836 */ /* 0x000fe20000000000 */
[----:B--2---:R-:W-:-:S04]  /*0600*/  ISETP.NE.AND P0, PT, R13, -0x1, PT ;  /* 0xffffffff0d00780c */ /* 0x004fc80003f05270 */
[----:B------:R-:W-:-:S13]  /*0610*/  ISETP.EQ.OR.EX P0, PT, R19, RZ, !P0, P1 ;  /* 0x000000ff1300720c */ /* 0x000fda0004702710 */
[----:B------:R-:W-:Y:S05]  /*0620*/  @P0 BRA `(.L_x_11) ;  /* 0x0000001400840947 */ /* 0x000fea0003800000 */
[----:B------:R-:W-:-:S05]  /*0630*/  IMAD.WIDE R12, R13, 0x10, R6 ;  /* 0x000000100d0c7825 */ /* 0x000fca00078e0206 */
[----:B------:R-:W2:Y:S02]  /*0640*/  LDG.E R11, desc[UR4][R12.64+0xc] ;  /* 0x00000c040c0b7981 */ /* 0x000ea4000c1e1900 */
[----:B--2---:R-:W-:-:S05]  /*0650*/  VIADD R11, R11, 0x1 ;  /* 0x000000010b0b7836 */ /* 0x004fca0000000000 */
[----:B------:R4:W-:Y:S01]  /*0660*/  STG.E desc[UR4][R12.64+0xc], R11 ;  /* 0x00000c0b0c007986 */ /* 0x0009e2000c101904 */
[----:B------:R-:W-:Y:S05]  /*0670*/  BRA `(.L_x_11) ;  /* 0x0000001400707947 */ /* 0x000fea0003800000 */
.L_x_16:
[----:B------:R-:W-:Y:S01]  /*0680*/  VIADD R19, R15, 0x1 ;  /* 0x000000010f137836 */ /* 0x000fe20000000000 */
[----:B------:R-:W-:Y:S01]  /*0690*/  BSSY.RECONVERGENT B1, `(.L_x_17) ;  /* 0x0000076000017945 */ /* 0x000fe20003800200 */
[----:B------:R-:W-:-:S03]  /*06a0*/  IMAD.MOV.U32 R14, RZ, RZ, R15 ;  /* 0x000000ffff0e7224 */ /* 0x000fc600078e000f */
[----:B------:R-:W-:-:S04]  /*06b0*/  ISETP.GT.U32.AND P0, PT, R4, R19, PT ;  /* 0x000000130400720c */ /* 0x000fc80003f04070 */
[----:B------:R-:W-:-:S13]  /*06c0*/  ISETP.GT.U32.AND.EX P0, PT, R5, RZ, PT, P0 ;  /* 0x000000ff0500720c */ /* 0x000fda0003f04100 */
[----:B------:R-:W-:Y:S05]  /*06d0*/  @!P0 BRA `(.L_x_19) ;  /* 0x0000000400c48947 */ /* 0x000fea0003800000 */
[----:B------:R-:W-:Y:S01]  /*06e0*/  IADD3 R16, P0, PT, R8, R19, RZ ;  /* 0x0000001308107210 */ /* 0x000fe20007f1e0ff */
[----:B------:R0:W-:Y:S04]  /*06f0*/  STG.E desc[UR4][R2.64], R19 ;  /* 0x0000001302007986 */ /* 0x0001e8000c101904 */
[----:B------:R-:W-:-:S05]  /*0700*/  IMAD.X R17, RZ, RZ, R9, P0 ;  /* 0x000000ffff117224 */ /* 0x000fca00000e0609 */
[----:B------:R-:W2:Y:S01]  /*0710*/  LDG.E.U8 R16, desc[UR4][R16.64] ;  /* 0x0000000410107981 */ /* 0x000ea2000c1e1100 */
[----:B------:R-:W-:Y:S01]  /*0720*/  BSSY.RELIABLE B6, `(.L_x_20) ;  /* 0x0000010000067945 */ /* 0x000fe20003800100 */
[----:B--2---:R-:W-:-:S05]  /*0730*/  VIADD R12, R16, 0xffffff9e ;  /* 0xffffff9e100c7836 */ /* 0x004fca0000000000 */
[----:B------:R-:W-:Y:S01]  /*0740*/  LOP3.LUT R21, R12, 0xffff, RZ, 0xc0, !PT ;  /* 0x0000ffff0c157812 */ /* 0x000fe200078ec0ff */
[----:B------:R-:W-:-:S03]  /*0750*/  IMAD.MOV.U32 R12, RZ, RZ, -0x2 ;  /* 0xfffffffeff0c7424 */ /* 0x000fc600078e00ff */
[----:B------:R-:W-:-:S13]  /*0760*/  ISETP.GT.U32.AND P0, PT, R21, 0x13, PT ;  /* 0x000000131500780c */ /* 0x000fda0003f04070 */
[----:B0-----:R-:W-:Y:S05]  /*0770*/  @P0 BRA `(.L_x_21) ;  /* 0x0000000000280947 */ /* 0x001fea0003800000 */
[----:B------:R-:W-:-:S05]  /*0780*/  IMAD.MOV.U32 R14, RZ, RZ, 0x1 ;  /* 0x00000001ff0e7424 */ /* 0x000fca00078e00ff */
[----:B------:R-:W-:-:S04]  /*0790*/  SHF.L.U32 R14, R14, R21, RZ ;  /* 0x000000150e0e7219 */ /* 0x000fc800000006ff */
[----:B------:R-:W-:Y:S01]  /*07a0*/  LOP3.LUT P0, RZ, R14, 0x51011, RZ, 0xc0, !PT ;  /* 0x000510110eff7812 */ /* 0x000fe2000780c0ff */
[----:B------:R-:W-:-:S12]  /*07b0*/  IMAD.MOV.U32 R14, RZ, RZ, R19 ;  /* 0x000000ffff0e7224 */ /* 0x000fd800078e0013 */
[----:B------:R-:W-:Y:S05]  /*07c0*/  @P0 BREAK.RELIABLE B6 ;  /* 0x0000000000060942 */ /* 0x000fea0003800100 */
[----:B------:R-:W-:Y:S05]  /*07d0*/  @P0 BRA `(.L_x_19) ;  /* 0x0000000400840947 */ /* 0x000fea0003800000 */
[----:B------:R-:W-:-:S04]  /*07e0*/  ISETP.NE.U32.AND P0, PT, R21, 0x13, PT ;  /* 0x000000131500780c */ /* 0x000fc80003f05070 */
[----:B------:R-:W-:-:S13]  /*07f0*/  ISETP.NE.AND.EX P0, PT, RZ, RZ, PT, P0 ;  /* 0x000000ffff00720c */ /* 0x000fda0003f05300 */
[----:B------:R-:W-:Y:S05]  /*0800*/  @!P0 BREAK.RELIABLE B6 ;  /* 0x0000000000068942 */ /* 0x000fea0003800100 */
[----:B------:R-:W-:Y:S05]  /*0810*/  @!P0 BRA `(.L_x_22) ;  /* 0x0000000000348947 */ /* 0x000fea0003800000 */
.L_x_21:
[----:B------:R-:W-:Y:S05]  /*0820*/  BSYNC.RELIABLE B6 ;  /* 0x0000000000067941 */ /* 0x000fea0003800100 */
.L_x_20:
[----:B------:R-:W-:-:S05]  /*0830*/  VIADD R14, R16, 0xffffffde ;  /* 0xffffffde100e7836 */ /* 0x000fca0000000000 */
[----:B------:R-:W-:-:S04]  /*0840*/  LOP3.LUT R14, R14, 0xffff, RZ, 0xc0, !PT ;  /* 0x0000ffff0e0e7812 */ /* 0x000fc800078ec0ff */
[----:B------:R-:W-:-:S13]  /*0850*/  ISETP.GT.U32.AND P0, PT, R14, 0x3a, PT ;  /* 0x0000003a0e00780c */ /* 0x000fda0003f04070 */
[----:B------:R-:W-:Y:S05]  /*0860*/  @P0 BRA `(.L_x_13) ;  /* 0x0000000400800947 */ /* 0x000fea0003800000 */
[----:B------:R-:W-:-:S05]  /*0870*/  IMAD.MOV.U32 R15, RZ, RZ, 0x1 ;  /* 0x00000001ff0f7424 */ /* 0x000fca00078e00ff */
[CC--:B------:R-:W-:Y:S02]  /*0880*/  SHF.L.U32 R16, R15.reuse, R14.reuse, RZ ;  /* 0x0000000e0f107219 */ /* 0x0c0fe400000006ff */
[----:B------:R-:W-:Y:S02]  /*0890*/  SHF.L.U64.HI R14, R15, R14, RZ ;  /* 0x0000000e0f0e7219 */ /* 0x000fe400000102ff */
[----:B------:R-:W-:-:S04]  /*08a0*/  LOP3.LUT P0, RZ, R16, 0x2001, RZ, 0xc0, !PT ;  /* 0x0000200110ff7812 */ /* 0x000fc8000780c0ff */
[----:B------:R-:W-:Y:S01]  /*08b0*/  LOP3.LUT P0, RZ, R14, 0x4000000, RZ, 0xc0, P0 ;  /* 0x040000000eff7812 */ /* 0x000fe2000000c0ff */
[----:B------:R-:W-:-:S12]  /*08c0*/  IMAD.MOV.U32 R14, RZ, RZ, R19 ;  /* 0x000000ffff0e7224 */ /* 0x000fd800078e0013 */
[----:B------:R-:W-:Y:S05]  /*08d0*/  @P0 BRA `(.L_x_19) ;  /* 0x0000000400440947 */ /* 0x000fea0003800000 */
[----:B------:R-:W-:Y:S05]  /*08e0*/  BRA `(.L_x_13) ;  /* 0x0000000400607947 */ /* 0x000fea0003800000 */
.L_x_22:
[----:B------:R-:W-:Y:S01]  /*08f0*/  VIADD R17, R15, 0x2 ;  /* 0x000000020f117836 */ /* 0x000fe20000000000 */
[----:B------:R-:W-:Y:S03]  /*0900*/  BSSY.RECONVERGENT B0, `(.L_x_23) ;  /* 0x000004d000007945 */ /* 0x000fe60003800200 */
[----:B------:R-:W-:Y:S01]  /*0910*/  IMAD.MOV.U32 R14, RZ, RZ, R17 ;  /* 0x000000ffff0e7224 */ /* 0x000fe200078e0011 */
[----:B------:R0:W-:Y:S01]  /*0920*/  STG.E desc[UR4][R2.64], R17 ;  /* 0x0000001102007986 */ /* 0x0001e2000c101904 */
[----:B------:R-:W-:-:S04]  /*0930*/  ISETP.GT.U32.AND P0, PT, R4, R17, PT ;  /* 0x000000110400720c */ /* 0x000fc80003f04070 */
[----:B------:R-:W-:-:S13]  /*0940*/  ISETP.GT.U32.AND.EX P0, PT, R5, RZ, PT, P0 ;  /* 0x000000ff0500720c */ /* 0x000fda0003f04100 */
[----:B0-----:R-:W-:Y:S05]  /*0950*/  @!P0 BRA `(.L_x_24) ;  /* 0x00000004001c8947 */ /* 0x001fea0003800000 */
[----:B------:R-:W-:-:S05]  /*0960*/  IADD3 R16, P0, PT, R8, R17, RZ ;  /* 0x0000001108107210 */ /* 0x000fca0007f1e0ff */
[----:B------:R-:W-:-:S06]  /*0970*/  IMAD.X R17, RZ, RZ, R9, P0 ;  /* 0x000000ffff117224 */ /* 0x000fcc00000e0609 */
[----:B------:R-:W2:Y:S02]  /*0980*/  LDG.E.U8 R17, desc[UR4][R16.64] ;  /* 0x0000000410117981 */ /* 0x000ea4000c1e1100 */
[----:B--2---:R-:W-:-:S13]  /*0990*/  ISETP.NE.AND P0, PT, R17, RZ, PT ;  /* 0x000000ff1100720c */ /* 0x004fda0003f05270 */
[----:B------:R-:W-:Y:S05]  /*09a0*/  @!P0 BRA `(.L_x_24) ;  /* 0x0000000400088947 */ /* 0x000fea0003800000 */
[C---:B------:R-:W-:Y:S01]  /*09b0*/  LOP3.LUT R16, R17.reuse, 0xdf, RZ, 0xc0, !PT ;  /* 0x000000df11107812 */ /* 0x040fe200078ec0ff */
[----:B------:R-:W-:-:S04]  /*09c0*/  VIADD R14, R17, 0xffffffc6 ;  /* 0xffffffc6110e7836 */ /* 0x000fc80000000000 */
[----:B------:R-:W-:Y:S01]  /*09d0*/  VIADD R16, R16, 0xffffffb9 ;  /* 0xffffffb910107836 */ /* 0x000fe20000000000 */
[----:B------:R-:W-:-:S04]  /*09e0*/  LOP3.LUT R14, R14, 0xff, RZ, 0xc0, !PT ;  /* 0x000000ff0e0e7812 */ /* 0x000fc800078ec0ff */
[----:B------:R-:W-:Y:S02]  /*09f0*/  LOP3.LUT R16, R16, 0xff, RZ, 0xc0, !PT ;  /* 0x000000ff10107812 */ /* 0x000fe400078ec0ff */
[----:B------:R-:W-:Y:S02]  /*0a00*/  ISETP.LT.U32.AND P1, PT, R14, 0xf6, PT ;  /* 0x000000f60e00780c */ /* 0x000fe40003f21070 */
[----:B------:R-:W-:-:S13]  /*0a10*/  ISETP.GE.U32.AND P0, PT, R16, 0xfa, PT ;  /* 0x000000fa1000780c */ /* 0x000fda0003f06070 */
[----:B------:R-:W-:Y:S05]  /*0a20*/  @!P0 BRA P1, `(.L_x_13) ;  /* 0x0000000400108947 */ /* 0x000fea0000800000 */
[----:B------:R-:W-:-:S04]  /*0a30*/  VIADD R17, R15, 0x3 ;  /* 0x000000030f117836 */ /* 0x000fc80000000000 */
        /* <DEDUP_REMOVED lines=56> */
[----:B------:R-:W-:-:S07]  /*0dc0*/  VIADD R14, R15, 0x6 ;  /* 0x000000060f0e7836 */ /* 0x000fce0000000000 */
.L_x_24:
[----:B------:R-:W-:Y:S05]  /*0dd0*/  BSYNC.RECONVERGENT B0 ;  /* 0x0000000000007941 */ /* 0x000fea0003800200 */
.L_x_23:
[----:B------:R-:W-:-:S07]  /*0de0*/  VIADD R14, R14, 0xffffffff ;  /* 0xffffffff0e0e7836 */ /* 0x000fce0000000000 */
.L_x_19:
[----:B------:R-:W-:Y:S05]  /*0df0*/  BSYNC.RECONVERGENT B1 ;  /* 0x0000000000017941 */ /* 0x000fea0003800200 */
.L_x_17:
[----:B------:R-:W-:Y:S05]  /*0e00*/  BSYNC.RELIABLE B2 ;  /* 0x0000000000027941 */ /* 0x000fea0003800100 */
.L_x_15:
[----:B------:R-:W-:-:S05]  /*0e10*/  VIADD R15, R14, 0x1 ;  /* 0x000000010e0f7836 */ /* 0x000fca0000000000 */
[----:B------:R0:W-:Y:S01]  /*0e20*/  STG.E desc[UR4][R2.64], R15 ;  /* 0x0000000f02007986 */ /* 0x0001e2000c101904 */
[----:B------:R-:W-:-:S04]  /*0e30*/  ISETP.GT.U32.AND P0, PT, R4, R15, PT ;  /* 0x0000000f0400720c */ /* 0x000fc80003f04070 */
[----:B------:R-:W-:-:S13]  /*0e40*/  ISETP.GT.U32.AND.EX P0, PT, R5, RZ, PT, P0 ;  /* 0x000000ff0500720c */ /* 0x000fda0003f04100 */
[----:B0-----:R-:W-:Y:S05]  /*0e50*/  @P0 BRA `(.L_x_25) ;  /* 0xfffffff4004c0947 */ /* 0x001fea000383ffff */
[----:B------:R-:W-:-:S07]  /*0e60*/  IMAD.MOV.U32 R12, RZ, RZ, -0x3 ;  /* 0xfffffffdff0c7424 */ /* 0x000fce00078e00ff */
.L_x_13:
[----:B------:R-:W0:Y:S01]  /*0e70*/  LDC.64 R4, c[0x0][0x3a8] ;  /* 0x0000ea00ff047b82 */ /* 0x000e220000000a00 */
[----:B------:R-:W-:Y:S01]  /*0e80*/  STG.E desc[UR4][R2.64], R11 ;  /* 0x0000000b02007986 */ /* 0x000fe2000c101904 */
[----:B0-----:R-:W-:-:S05]  /*0e90*/  IMAD.WIDE R4, R0, 0x4, R4 ;  /* 0x0000000400047825 */ /* 0x001fca00078e0204 */
[----:B------:R-:W-:Y:S01]  /*0ea0*/  STG.E desc[UR4][R4.64], R12 ;  /* 0x0000000c04007986 */ /* 0x000fe2000c101904 */
[----:B------:R-:W-:Y:S05]  /*0eb0*/  EXIT ;  /* 0x000000000000794d */ /* 0x000fea0003800000 */
.L_x_9:
[----:B------:R-:W-:-:S13]  /*0ec0*/  ISETP.GT.AND P0, PT, R14, 0x5c, PT ;  /* 0x0000005c0e00780c */ /* 0x000fda0003f04270 */
[----:B------:R-:W-:Y:S05]  /*0ed0*/  @P0 BRA `(.L_x_26) ;  /* 0x0000000000b00947 */ /* 0x000fea0003800000 */
[----:B------:R-:W-:-:S13]  /*0ee0*/  ISETP.NE.AND P0, PT, R14, 0x2c, PT ;  /* 0x0000002c0e00780c */ /* 0x000fda0003f05270 */
[----:B------:R-:W-:Y:S05]  /*0ef0*/  @!P0 BRA `(.L_x_27) ;  /* 0x0000000000248947 */ /* 0x000fea0003800000 */
[----:B------:R-:W-:-:S13]  /*0f00*/  ISETP.NE.AND P0, PT, R14, 0x3a, PT ;  /* 0x0000003a0e00780c */ /* 0x000fda0003f05270 */
[----:B------:R-:W-:Y:S05]  /*0f10*/  @!P0 BRA `(.L_x_28) ;  /* 0x00000000000c8947 */ /* 0x000fea0003800000 */
[----:B------:R-:W-:-:S13]  /*0f20*/  ISETP.NE.AND P0, PT, R14, 0x5b, PT ;  /* 0x0000005b0e00780c */ /* 0x000fda0003f05270 */
[----:B------:R-:W-:Y:S05]  /*0f30*/  @!P0 BRA `(.L_x_29) ;  /* 0x0000000000ac8947 */ /* 0x000fea0003800000 */
[----:B------:R-:W-:Y:S05]  /*0f40*/  BRA `(.L_x_12) ;  /* 0x00000004003c7947 */ /* 0x000fea0003800000 */
.L_x_28:
[----:B------:R-:W2:Y:S02]  /*0f50*/  LDG.E R11, desc[UR4][R2.64+0x4] ;  /* 0x00000404020b7981 */ /* 0x000ea4000c1e1900 */
[----:B--2---:R-:W-:-:S05]  /*0f60*/  VIADD R11, R11, 0xffffffff ;  /* 0xffffffff0b0b7836 */ /* 0x004fca0000000000 */
[----:B------:R0:W-:Y:S01]  /*0f70*/  STG.E desc[UR4][R2.64+0x8], R11 ;  /* 0x0000080b02007986 */ /* 0x0001e2000c101904 */
[----:B------:R-:W-:Y:S05]  /*0f80*/  BRA `(.L_x_11) ;  /* 0x0000000c002c7947 */ /* 0x000fea0003800000 */
.L_x_27:
[----:B------:R-:W0:Y:S02]  /*0f90*/  LDCU.64 UR6, c[0x0][0x398] ;  /* 0x00007300ff0677ac */ /* 0x000e240008000a00 */
[----:B0-----:R-:W-:-:S04]  /*0fa0*/  UISETP.NE.U32.AND UP0, UPT, UR6, URZ, UPT ;  /* 0x000000ff0600728c */ /* 0x001fc8000bf05070 */
[----:B------:R-:W-:-:S09]  /*0fb0*/  UISETP.NE.AND.EX UP0, UPT, UR7, URZ, UPT, UP0 ;  /* 0x000000ff0700728c */ /* 0x000fd2000bf05300 */
[----:B------:R-:W-:Y:S05]  /*0fc0*/  BRA.U !UP0, `(.L_x_11) ;  /* 0x0000000d081c7547 */ /* 0x000fea000b800000 */
[----:B------:R-:W2:Y:S02]  /*0fd0*/  LDG.E R13, desc[UR4][R2.64+0x8] ;  /* 0x00000804020d7981 */ /* 0x000ea4000c1e1900 */
[----:B--2---:R-:W-:-:S13]  /*0fe0*/  ISETP.NE.AND P0, PT, R13, -0x1, PT ;  /* 0xffffffff0d00780c */ /* 0x004fda0003f05270 */
[----:B------:R-:W-:Y:S05]  /*0ff0*/  @!P0 BRA `(.L_x_11) ;  /* 0x0000000c00108947 */ /* 0x000fea0003800000 */
[----:B------:R-:W-:-:S06]  /*1000*/  IMAD.WIDE R12, R13, 0x10, R6 ;  /* 0x000000100d0c7825 */ /* 0x000fcc00078e0206 */
[----:B------:R-:W2:Y:S02]  /*1010*/  LDG.E R12, desc[UR4][R12.64] ;  /* 0x000000040c0c7981 */ /* 0x000ea4000c1e1900 */
[----:B--2---:R-:W-:-:S05]  /*1020*/  VIADD R11, R12, 0xffffffff ;  /* 0xffffffff0c0b7836 */ /* 0x004fca0000000000 */
[----:B------:R-:W-:-:S13]  /*1030*/  ISETP.GE.U32.AND P0, PT, R11, 0x2, PT ;  /* 0x000000020b00780c */ /* 0x000fda0003f06070 */
[----:B------:R-:W-:Y:S05]  /*1040*/  @!P0 BRA `(.L_x_11) ;  /* 0x0000000800fc8947 */ /* 0x000fea0003800000 */
[----:B------:R-:W2:Y:S02]  /*1050*/  LDG.E R11, desc[UR4][R2.64+0x4] ;  /* 0x00000404020b7981 */ /* 0x000ea4000c1e1900 */
[----:B--2---:R-:W-:-:S05]  /*1060*/  VIADD R11, R11, 0xffffffff ;  /* 0xffffffff0b0b7836 */ /* 0x004fca0000000000 */
[----:B------:R-:W-:-:S13]  /*1070*/  ISETP.GE.AND P0, PT, R11, RZ, PT ;  /* 0x000000ff0b00720c */ /* 0x000fda0003f06270 */
[----:B------:R-:W-:Y:S05]  /*1080*/  @!P0 BRA `(.L_x_11) ;  /* 0x0000000800ec8947 */ /* 0x000fea0003800000 */
.L_x_32:
[----:B------:R-:W-:-:S05]  /*1090*/  IMAD.WIDE.U32 R12, R11, 0x10, R6 ;  /* 0x000000100b0c7825 */ /* 0x000fca00078e0006 */
[----:B------:R-:W2:Y:S02]  /*10a0*/  LDG.E R14, desc[UR4][R12.64] ;  /* 0x000000040c0e7981 */ /* 0x000ea4000c1e1900 */
[----:B--2---:R-:W-:-:S05]  /*10b0*/  VIADD R14, R14, 0xffffffff ;  /* 0xffffffff0e0e7836 */ /* 0x004fca0000000000 */
[----:B------:R-:W-:-:S13]  /*10c0*/  ISETP.GT.U32.AND P0, PT, R14, 0x1, PT ;  /* 0x000000010e00780c */ /* 0x000fda0003f04070 */
[----:B------:R-:W-:Y:S05]  /*10d0*/  @P0 BRA `(.L_x_30) ;  /* 0x0000000000180947 */ /* 0x000fea0003800000 */
[----:B------:R-:W2:Y:S02]  /*10e0*/  LDG.E R14, desc[UR4][R12.64+0x4] ;  /* 0x000004040c0e7981 */ /* 0x000ea4000c1e1900 */
[----:B--2---:R-:W-:-:S13]  /*10f0*/  ISETP.NE.AND P0, PT, R14, -0x1, PT ;  /* 0xffffffff0e00780c */ /* 0x004fda0003f05270 */
[----:B------:R-:W-:Y:S05]  /*1100*/  @!P0 BRA `(.L_x_30) ;  /* 0x00000000000c8947 */ /* 0x000fea0003800000 */
[----:B------:R-:W2:Y:S02]  /*1110*/  LDG.E R12, desc[UR4][R12.64+0x8] ;  /* 0x000008040c0c7981 */ /* 0x000ea4000c1e1900 */
[----:B--2---:R-:W-:-:S13]  /*1120*/  ISETP.NE.AND P0, PT, R12, -0x1, PT ;  /* 0xffffffff0c00780c */ /* 0x004fda0003f05270 */
[----:B------:R-:W-:Y:S05]  /*1130*/  @!P0 BRA `(.L_x_31) ;  /* 0x0000000000108947 */ /* 0x000fea0003800000 */
.L_x_30:
[----:B------:R-:W-:-:S13]  /*1140*/  ISETP.NE.AND P0, PT, R11, RZ, PT ;  /* 0x000000ff0b00720c */ /* 0x000fda0003f05270 */
[----:B------:R-:W-:Y:S05]  /*1150*/  @!P0 BRA `(.L_x_11) ;  /* 0x0000000800b88947 */ /* 0x000fea0003800000 */
[----:B------:R-:W-:Y:S01]  /*1160*/  VIADD R11, R11, 0xffffffff ;  /* 0xffffffff0b0b7836 */ /* 0x000fe20000000000 */
[----:B------:R-:W-:Y:S06]  /*1170*/  BRA `(.L_x_32) ;  /* 0xfffffffc00c47947 */ /* 0x000fec000383ffff */
.L_x_31:
[----:B------:R1:W-:Y:S01]  /*1180*/  STG.E desc[UR4][R2.64+0x8], R11 ;  /* 0x0000080b02007986 */ /* 0x0003e2000c101904 */
[----:B------:R-:W-:Y:S05]  /*1190*/  BRA `(.L_x_11) ;  /* 0x0000000800a87947 */ /* 0x000fea0003800000 */
.L_x_26:
[----:B------:R-:W-:-:S04]  /*11a0*/  ISETP.NE.AND P0, PT, R14, 0x7d, PT ;  /* 0x0000007d0e00780c */ /* 0x000fc80003f05270 */
[----:B------:R-:W-:-:S13]  /*11b0*/  ISETP.EQ.OR P0, PT, R14, 0x5d, !P0 ;  /* 0x0000005d0e00780c */ /* 0x000fda0004702670 */
[----:B------:R-:W-:Y:S05]  /*11c0*/  @P0 BRA `(.L_x_33) ;  /* 0x0000000400c40947 */ /* 0x000fea0003800000 */
[----:B------:R-:W-:-:S13]  /*11d0*/  ISETP.NE.AND P0, PT, R14, 0x7b, PT ;  /* 0x0000007b0e00780c */ /* 0x000fda0003f05270 */
[----:B------:R-:W-:Y:S05]  /*11e0*/  @P0 BRA `(.L_x_12) ;  /* 0x0000000000940947 */ /* 0x000fea0003800000 */
.L_x_29:
[----:B------:R-:W0:Y:S01]  /*11f0*/  LDCU.64 UR6, c[0x0][0x398] ;  /* 0x00007300ff0677ac */ /* 0x000e220008000a00 */
[----:B------:R-:W-:Y:S01]  /*1200*/  VIADD R10, R10, 0x1 ;  /* 0x000000010a0a7836 */ /* 0x000fe20000000000 */
[----:B0-----:R-:W-:-:S04]  /*1210*/  UISETP.NE.U32.AND UP0, UPT, UR6, URZ, UPT ;  /* 0x000000ff0600728c */ /* 0x001fc8000bf05070 */
[----:B------:R-:W-:-:S09]  /*1220*/  UISETP.NE.AND.EX UP0, UPT, UR7, URZ, UPT, UP0 ;  /* 0x000000ff0700728c */ /* 0x000fd2000bf05300 */
[----:B------:R-:W-:Y:S05]  /*1230*/  BRA.U !UP0, `(.L_x_11) ;  /* 0x0000000908807547 */ /* 0x000fea000b800000 */
[----:B------:R-:W2:Y:S01]  /*1240*/  LDG.E R13, desc[UR4][R2.64+0x4] ;  /* 0x00000404020d7981 */ /* 0x000ea2000c1e1900 */
[----:B------:R-:W2:Y:S02]  /*1250*/  LDCU UR6, c[0x0][0x3a0] ;  /* 0x00007400ff0677ac */ /* 0x000ea40008000800 */
[----:B--2---:R-:W-:-:S13]  /*1260*/  ISETP.GE.U32.AND P0, PT, R13, UR6, PT ;  /* 0x000000060d007c0c */ /* 0x004fda000bf06070 */
[----:B------:R-:W-:Y:S05]  /*1270*/  @P0 BRA `(.L_x_34) ;  /* 0x00000000005c0947 */ /* 0x000fea0003800000 */
[C---:B------:R-:W-:Y:S02]  /*1280*/  VIADD R11, R13.reuse, 0x1 ;  /* 0x000000010d0b7836 */ /* 0x040fe40000000000 */
[----:B------:R-:W-:-:S03]  /*1290*/  IMAD.WIDE.U32 R12, R13, 0x10, R6 ;  /* 0x000000100d0c7825 */ /* 0x000fc600078e0006 */
[----:B------:R0:W-:Y:S01]  /*12a0*/  STG.E desc[UR4][R2.64+0x4], R11 ;  /* 0x0000040b02007986 */ /* 0x0001e2000c101904 */
[----:B------:R-:W-:-:S03]  /*12b0*/  IMAD.MOV.U32 R19, RZ, RZ, -0x1 ;  /* 0xffffffffff137424 */ /* 0x000fc600078e00ff */
[----:B------:R-:W-:Y:S04]  /*12c0*/  STG.E desc[UR4][R12.64+0xc], RZ ;  /* 0x00000cff0c007986 */ /* 0x000fe8000c101904 */
[----:B------:R-:W-:Y:S04]  /*12d0*/  STG.E desc[UR4][R12.64+0x8], R19 ;  /* 0x000008130c007986 */ /* 0x000fe8000c101904 */
[----:B------:R1:W-:Y:S04]  /*12e0*/  STG.E desc[UR4][R12.64+0x4], R19 ;  /* 0x000004130c007986 */ /* 0x0003e8000c101904 */
[----:B------:R-:W2:Y:S02]  /*12f0*/  LDG.E R17, desc[UR4][R2.64+0x8] ;  /* 0x0000080402117981 */ /* 0x000ea4000c1e1900 */
[----:B--2---:R-:W-:-:S13]  /*1300*/  ISETP.NE.AND P0, PT, R17, -0x1, PT ;  /* 0xffffffff1100780c */ /* 0x004fda0003f05270 */
[----:B------:R-:W-:-:S05]  /*1310*/  @P0 IMAD.WIDE R16, R17, 0x10, R6 ;  /* 0x0000001011100825 */ /* 0x000fca00078e0206 */
[----:B------:R-:W2:Y:S01]  /*1320*/  @P0 LDG.E R15, desc[UR4][R16.64+0xc] ;  /* 0x00000c04100f0981 */ /* 0x000ea2000c1e1900 */
[----:B------:R-:W-:Y:S01]  /*1330*/  ISETP.NE.AND P1, PT, R14, 0x7b, PT ;  /* 0x0000007b0e00780c */ /* 0x000fe20003f25270 */
[----:B------:R-:W-:-:S05]  /*1340*/  IMAD.MOV.U32 R14, RZ, RZ, 0x1 ;  /* 0x00000001ff0e7424 */ /* 0x000fca00078e00ff */
[----:B0-----:R-:W-:Y:S01]  /*1350*/  SEL R11, R14, 0x2, !P1 ;  /* 0x000000020e0b7807 */ /* 0x001fe20004800000 */
[----:B--2---:R-:W-:-:S05]  /*1360*/  @P0 VIADD R15, R15, 0x1 ;  /* 0x000000010f0f0836 */ /* 0x004fca0000000000 */
[----:B------:R2:W-:Y:S04]  /*1370*/  @P0 STG.E desc[UR4][R16.64+0xc], R15 ;  /* 0x00000c0f10000986 */ /* 0x0005e8000c101904 */
[----:B------:R2:W-:Y:S04]  /*1380*/  STG.E desc[UR4][R12.64], R11 ;  /* 0x0000000b0c007986 */ /* 0x0005e8000c101904 */
[----:B-1----:R-:W3:Y:S04]  /*1390*/  LDG.E R19, desc[UR4][R2.64] ;  /* 0x0000000402137981 */ /* 0x002ee8000c1e1900 */
[----:B---3--:R2:W-:Y:S04]  /*13a0*/  STG.E desc[UR4][R12.64+0x4], R19 ;  /* 0x000004130c007986 */ /* 0x0085e8000c101904 */
[----:B------:R-:W3:Y:S02]  /*13b0*/  LDG.E R14, desc[UR4][R2.64+0x4] ;  /* 0x00000404020e7981 */ /* 0x000ee4000c1e1900 */
[----:B---3--:R-:W-:-:S05]  /*13c0*/  VIADD R21, R14, 0xffffffff ;  /* 0xffffffff0e157836 */ /* 0x008fca0000000000 */
[----:B------:R2:W-:Y:S01]  /*13d0*/  STG.E desc[UR4][R2.64+0x8], R21 ;  /* 0x0000081502007986 */ /* 0x0005e2000c101904 */
[----:B------:R-:W-:Y:S05]  /*13e0*/  BRA `(.L_x_11) ;  /* 0x0000000800147947 */ /* 0x000fea0003800000 */
.L_x_34:
[----:B------:R-:W0:Y:S01]  /*13f0*/  LDC.64 R2, c[0x0][0x3a8] ;  /* 0x0000ea00ff027b82 */ /* 0x000e220000000a00 */
[----:B------:R-:W-:Y:S02]  /*1400*/  IMAD.MOV.U32 R5, RZ, RZ, -0x1 ;  /* 0xffffffffff057424 */ /* 0x000fe400078e00ff */
[----:B0-----:R-:W-:-:S05]  /*1410*/  IMAD.WIDE R2, R0, 0x4, R2 ;  /* 0x0000000400027825 */ /* 0x001fca00078e0202 */
[----:B------:R-:W-:Y:S01]  /*1420*/  STG.E desc[UR4][R2.64], R5 ;  /* 0x0000000502007986 */ /* 0x000fe2000c101904 */
[----:B------:R-:W-:Y:S05]  /*1430*/  EXIT ;  /* 0x000000000000794d */ /* 0x000fea0003800000 */
.L_x_12:
[----:B------:R-:W-:Y:S01]  /*1440*/  ISETP.GT.U32.AND P0, PT, R4, R11, PT ;  /* 0x0000000b0400720c */ /* 0x000fe20003f04070 */
[----:B------:R-:W-:Y:S01]  /*1450*/  BSSY.RECONVERGENT B6, `(.L_x_35) ;  /* 0x000001c000067945 */ /* 0x000fe20003800200 */
[----:B------:R-:W-:Y:S02]  /*1460*/  IMAD.MOV.U32 R15, RZ, RZ, R11 ;  /* 0x000000ffff0f7224 */ /* 0x000fe400078e000b */
[----:B------:R-:W-:-:S13]  /*1470*/  ISETP.GT.U32.AND.EX P0, PT, R5, RZ, PT, P0 ;  /* 0x000000ff0500720c */ /* 0x000fda0003f04100 */
[----:B------:R-:W-:Y:S05]  /*1480*/  @!P0 BRA `(.L_x_36) ;  /* 0x0000000000608947 */ /* 0x000fea0003800000 */
[----:B------:R-:W-:-:S07]  /*1490*/  IMAD.MOV.U32 R15, RZ, RZ, R11 ;  /* 0x000000ffff0f7224 */ /* 0x000fce00078e000b */
.L_x_38:
[----:B------:R-:W-:-:S05]  /*14a0*/  IADD3 R12, P0, PT, R8, R15, RZ ;  /* 0x0000000f080c7210 */ /* 0x000fca0007f1e0ff */
[----:B------:R-:W-:-:S05]  /*14b0*/  IMAD.X R13, RZ, RZ, R9, P0 ;  /* 0x000000ffff0d7224 */ /* 0x000fca00000e0609 */
[----:B------:R-:W2:Y:S01]  /*14c0*/  LDG.E.U8 R12, desc[UR4][R12.64] ;  /* 0x000000040c0c7981 */ /* 0x000ea2000c1e1100 */
[----:B------:R-:W-:-:S05]  /*14d0*/  IMAD.MOV.U32 R17, RZ, RZ, 0x1 ;  /* 0x00000001ff117424 */ /* 0x000fca00078e00ff */
[CC--:B--2---:R-:W-:Y:S02]  /*14e0*/  SHF.L.U32 R14, R17.reuse, R12.reuse, RZ ;  /* 0x0000000c110e7219 */ /* 0x0c4fe400000006ff */
[----:B------:R-:W-:Y:S02]  /*14f0*/  SHF.L.U64.HI R16, R17, R12, RZ ;  /* 0x0000000c11107219 */ /* 0x000fe400000102ff */
[----:B------:R-:W-:Y:S02]  /*1500*/  LOP3.LUT P0, RZ, R14, 0x2601, RZ, 0xc0, !PT ;  /* 0x000026010eff7812 */ /* 0x000fe4000780c0ff */
[----:B------:R-:W-:Y:S02]  /*1510*/  ISETP.LE.U32.AND P1, PT, R12, 0x3a, PT ;  /* 0x0000003a0c00780c */ /* 0x000fe40003f23070 */
[----:B------:R-:W-:-:S13]  /*1520*/  LOP3.LUT P0, RZ, R16, 0x4001001, RZ, 0xc0, P0 ;  /* 0x0400100110ff7812 */ /* 0x000fda000000c0ff */
[----:B------:R-:W-:Y:S05]  /*1530*/  @P0 BRA P1, `(.L_x_36) ;  /* 0x0000000000340947 */ /* 0x000fea0000800000 */
[----:B------:R-:W-:-:S04]  /*1540*/  ISETP.NE.AND P0, PT, R12, 0x7d, PT ;  /* 0x0000007d0c00780c */ /* 0x000fc80003f05270 */
[----:B------:R-:W-:-:S13]  /*1550*/  ISETP.EQ.OR P0, PT, R12, 0x5d, !P0 ;  /* 0x0000005d0c00780c */ /* 0x000fda0004702670 */
[----:B------:R-:W-:Y:S05]  /*1560*/  @P0 BRA `(.L_x_36) ;  /* 0x0000000000280947 */ /* 0x000fea0003800000 */
[----:B------:R-:W-:Y:S02]  /*1570*/  VIADD R12, R12, 0xffffff81 ;  /* 0xffffff810c0c7836 */ /* 0x000fe40000000000 */
[----:B------:R-:W-:-:S03]  /*1580*/  IMAD.MOV.U32 R13, RZ, RZ, -0x2 ;  /* 0xfffffffeff0d7424 */ /* 0x000fc600078e00ff */
[----:B------:R-:W-:-:S04]  /*1590*/  LOP3.LUT R12, R12, 0xff, RZ, 0xc0, !PT ;  /* 0x000000ff0c0c7812 */ /* 0x000fc800078ec0ff */
[----:B------:R-:W-:-:S13]  /*15a0*/  ISETP.GE.U32.AND P0, PT, R12, 0xa1, PT ;  /* 0x000000a10c00780c */ /* 0x000fda0003f06070 */
[----:B------:R-:W-:Y:S05]  /*15b0*/  @!P0 BRA `(.L_x_37) ;  /* 0x0000000000b48947 */ /* 0x000fea0003800000 */
[----:B------:R-:W-:-:S05]  /*15c0*/  VIADD R15, R15, 0x1 ;  /* 0x000000010f0f7836 */ /* 0x000fca0000000000 */
[----:B------:R0:W-:Y:S01]  /*15d0*/  STG.E desc[UR4][R2.64], R15 ;  /* 0x0000000f02007986 */ /* 0x0001e2000c101904 */
[----:B------:R-:W-:-:S04]  /*15e0*/  ISETP.GT.U32.AND P0, PT, R4, R15, PT ;  /* 0x0000000f0400720c */ /* 0x000fc80003f04070 */
[----:B------:R-:W-:-:S13]  /*15f0*/  ISETP.GT.U32.AND.EX P0, PT, R5, RZ, PT, P0 ;  /* 0x000000ff0500720c */ /* 0x000fda0003f04100 */
[----:B0-----:R-:W-:Y:S05]  /*1600*/  @P0 BRA `(.L_x_38) ;  /* 0xfffffffc00a40947 */ /* 0x001fea000383ffff */
.L_x_36:
[----:B------:R-:W-:Y:S05]  /*1610*/  BSYNC.RECONVERGENT B6 ;  /* 0x0000000000067941 */ /* 0x000fea0003800200 */
.L_x_35:
[----:B------:R-:W0:Y:S01]  /*1620*/  LDC.64 R18, c[0x0][0x398] ;  /* 0x0000e600ff127b82 */ /* 0x000e220000000a00 */
[----:B------:R-:W-:Y:S01]  /*1630*/  IMAD.MOV.U32 R14, RZ, RZ, R15 ;  /* 0x000000ffff0e7224 */ /* 0x000fe200078e000f */
        /* <DEDUP_REMOVED lines=20> */
[----:B--2---:R0:W-:Y:S04]  /*1780*/  STG.E desc[UR4][R12.64+0x8], R15 ;  /* 0x0000080f0c007986 */ /* 0x0041e8000c101904 */
[----:B------:R0:W5:Y:S02]  /*1790*/  LDG.E R14, desc[UR4][R2.64] ;  /* 0x00000004020e7981 */ /* 0x000164000c1e1900 */
.L_x_39:
[----:B0-----:R-:W2:Y:S01]  /*17a0*/  LDG.E R13, desc[UR4][R2.64+0x8] ;  /* 0x00000804020d7981 */ /* 0x001ea2000c1e1900 */
[----:B-----5:R-:W-:Y:S01]  /*17b0*/  VIADD R11, R14, 0xffffffff ;  /* 0xffffffff0e0b7836 */ /* 0x020fe20000000000 */
[----:B------:R-:W-:Y:S01]  /*17c0*/  ISETP.EQ.U32.AND P1, PT, R18, RZ, PT ;  /* 0x000000ff1200720c */ /* 0x000fe20003f22070 */
[----:B------:R-:W-:Y:S01]  /*17d0*/  BSSY.RECONVERGENT B6, `(.L_x_40) ;  /* 0x000000a000067945 */ /* 0x000fe20003800200 */
[----:B------:R-:W-:Y:S02]  /*17e0*/  VIADD R10, R10, 0x1 ;  /* 0x000000010a0a7836 */ /* 0x000fe40000000000 */
[----:B------:R0:W-:Y:S01]  /*17f0*/  STG.E desc[UR4][R2.64], R11 ;  /* 0x0000000b02007986 */ /* 0x0001e2000c101904 */
[----:B--2---:R-:W-:-:S04]  /*1800*/  ISETP.NE.AND P0, PT, R13, -0x1, PT ;  /* 0xffffffff0d00780c */ /* 0x004fc80003f05270 */
[----:B------:R-:W-:-:S13]  /*1810*/  ISETP.EQ.OR.EX P0, PT, R19, RZ, !P0, P1 ;  /* 0x000000ff1300720c */ /* 0x000fda0004702710 */
[----:B0-----:R-:W-:Y:S05]  /*1820*/  @P0 BRA `(.L_x_41) ;  /* 0x0000000000100947 */ /* 0x001fea0003800000 */
[----:B------:R-:W-:-:S05]  /*1830*/  IMAD.WIDE R12, R13, 0x10, R6 ;  /* 0x000000100d0c7825 */ /* 0x000fca00078e0206 */
[----:B------:R-:W2:Y:S02]  /*1840*/  LDG.E R11, desc[UR4][R12.64+0xc] ;  /* 0x00000c040c0b7981 */ /* 0x000ea4000c1e1900 */
[----:B--2---:R-:W-:-:S05]  /*1850*/  VIADD R11, R11, 0x1 ;  /* 0x000000010b0b7836 */ /* 0x004fca0000000000 */
[----:B------:R0:W-:Y:S02]  /*1860*/  STG.E desc[UR4][R12.64+0xc], R11 ;  /* 0x00000c0b0c007986 */ /* 0x0001e4000c101904 */
.L_x_41:
[----:B------:R-:W-:Y:S05]  /*1870*/  BSYNC.RECONVERGENT B6 ;  /* 0x0000000000067941 */ /* 0x000fea0003800200 */
.L_x_40:
[----:B------:R-:W-:Y:S05]  /*1880*/  BRA `(.L_x_11) ;  /* 0x0000000000ec7947 */ /* 0x000fea0003800000 */
.L_x_37:
[----:B------:R-:W0:Y:S01]  /*1890*/  LDC.64 R4, c[0x0][0x3a8] ;  /* 0x0000ea00ff047b82 */ /* 0x000e220000000a00 */
[----:B------:R-:W-:Y:S01]  /*18a0*/  STG.E desc[UR4][R2.64], R11 ;  /* 0x0000000b02007986 */ /* 0x000fe2000c101904 */
[----:B0-----:R-:W-:-:S05]  /*18b0*/  IMAD.WIDE R4, R0, 0x4, R4 ;  /* 0x0000000400047825 */ /* 0x001fca00078e0204 */
[----:B------:R-:W-:Y:S01]  /*18c0*/  STG.E desc[UR4][R4.64], R13 ;  /* 0x0000000d04007986 */ /* 0x000fe2000c101904 */
[----:B------:R-:W-:Y:S05]  /*18d0*/  EXIT ;  /* 0x000000000000794d */ /* 0x000fea0003800000 */
.L_x_33:
[----:B------:R-:W0:Y:S02]  /*18e0*/  LDCU.64 UR6, c[0x0][0x398] ;  /* 0x00007300ff0677ac */ /* 0x000e240008000a00 */
[----:B0-----:R-:W-:-:S04]  /*18f0*/  UISETP.NE.U32.AND UP0, UPT, UR6, URZ, UPT ;  /* 0x000000ff0600728c */ /* 0x001fc8000bf05070 */
[----:B------:R-:W-:-:S09]  /*1900*/  UISETP.NE.AND.EX UP0, UPT, UR7, URZ, UPT, UP0 ;  /* 0x000000ff0700728c */ /* 0x000fd2000bf05300 */
[----:B------:R-:W-:Y:S05]  /*1910*/  BRA.U !UP0, `(.L_x_11) ;  /* 0x0000000108c87547 */ /* 0x000fea000b800000 */
[----:B------:R-:W2:Y:S01]  /*1920*/  LDG.E R15, desc[UR4][R2.64+0x4] ;  /* 0x00000404020f7981 */ /* 0x000ea2000c1e1900 */
[----:B------:R-:W-:Y:S01]  /*1930*/  BSSY.RECONVERGENT B6, `(.L_x_42) ;  /* 0x0000020000067945 */ /* 0x000fe20003800200 */
[----:B--2---:R-:W-:-:S05]  /*1940*/  VIADD R17, R15, 0xffffffff ;  /* 0xffffffff0f117836 */ /* 0x004fca0000000000 */
[----:B------:R-:W-:-:S13]  /*1950*/  ISETP.GE.AND P0, PT, R17, RZ, PT ;  /* 0x000000ff1100720c */ /* 0x000fda0003f06270 */
[----:B------:R-:W-:Y:S05]  /*1960*/  @!P0 BRA `(.L_x_43) ;  /* 0x0000000000708947 */ /* 0x000fea0003800000 */
.L_x_47:
[----:B------:R-:W-:-:S05]  /*1970*/  IMAD.WIDE.U32 R12, R17, 0x10, R6 ;  /* 0x00000010110c7825 */ /* 0x000fca00078e0006 */
[----:B------:R-:W2:Y:S01]  /*1980*/  LDG.E R16, desc[UR4][R12.64+0x4] ;  /* 0x000004040c107981 */ /* 0x000ea2000c1e1900 */
[----:B------:R-:W-:Y:S01]  /*1990*/  BSSY.RELIABLE B7, `(.L_x_44) ;  /* 0x0000008000077945 */ /* 0x000fe20003800100 */
[----:B--2---:R-:W-:Y:S01]  /*19a0*/  ISETP.NE.AND P0, PT, R16, -0x1, PT ;  /* 0xffffffff1000780c */ /* 0x004fe20003f05270 */
[----:B------:R-:W-:-:S12]  /*19b0*/  IMAD.MOV.U32 R16, RZ, RZ, R17 ;  /* 0x000000ffff107224 */ /* 0x000fd800078e0011 */
[----:B------:R-:W-:Y:S05]  /*19c0*/  @!P0 BRA `(.L_x_45) ;  /* 0x0000000000108947 */ /* 0x000fea0003800000 */
[----:B------:R-:W2:Y:S02]  /*19d0*/  LDG.E R18, desc[UR4][R12.64+0x8] ;  /* 0x000008040c127981 */ /* 0x000ea4000c1e1900 */
[----:B--2---:R-:W-:-:S13]  /*19e0*/  ISETP.NE.AND P0, PT, R18, -0x1, PT ;  /* 0xffffffff1200780c */ /* 0x004fda0003f05270 */
[----:B------:R-:W-:Y:S05]  /*19f0*/  @!P0 BREAK.RELIABLE B7 ;  /* 0x0000000000078942 */ /* 0x000fea0003800100 */
[----:B------:R-:W-:Y:S05]  /*1a00*/  @!P0 BRA `(.L_x_46) ;  /* 0x0000000000208947 */ /* 0x000fea0003800000 */
.L_x_45:
[----:B------:R-:W-:Y:S05]  /*1a10*/  BSYNC.RELIABLE B7 ;  /* 0x0000000000077941 */ /* 0x000fea0003800100 */
.L_x_44:
[C---:B------:R-:W-:Y:S01]  /*1a20*/  ISETP.NE.AND P0, PT, R17.reuse, RZ, PT ;  /* 0x000000ff1100720c */ /* 0x040fe20003f05270 */
[----:B------:R-:W-:Y:S02]  /*1a30*/  VIADD R17, R17, 0xffffffff ;  /* 0xffffffff11117836 */ /* 0x000fe40000000000 */
[----:B------:R-:W-:-:S10]  /*1a40*/  IMAD.MOV.U32 R15, RZ, RZ, R16 ;  /* 0x000000ffff0f7224 */ /* 0x000fd400078e0010 */
[----:B------:R-:W-:Y:S05]  /*1a50*/  @P0 BRA `(.L_x_47) ;  /* 0xfffffffc00c40947 */ /* 0x000fea000383ffff */
[----:B------:R-:W-:Y:S02]  /*1a60*/  IMAD.MOV.U32 R17, RZ, RZ, -0x1 ;  /* 0xffffffffff117424 */ /* 0x000fe400078e00ff */
[----:B------:R-:W-:Y:S01]  /*1a70*/  IMAD.MOV.U32 R15, RZ, RZ, RZ ;  /* 0x000000ffff0f7224 */ /* 0x000fe200078e00ff */
[----:B------:R-:W-:Y:S06]  /*1a80*/  BRA `(.L_x_43) ;  /* 0x0000000000287947 */ /* 0x000fec0003800000 */
.L_x_46:
[----:B------:R-:W2:Y:S01]  /*1a90*/  LDG.E R16, desc[UR4][R12.64] ;  /* 0x000000040c107981 */ /* 0x000ea2000c1e1900 */
[----:B------:R-:W-:Y:S01]  /*1aa0*/  IMAD.MOV.U32 R19, RZ, RZ, 0x1 ;  /* 0x00000001ff137424 */ /* 0x000fe200078e00ff */
[----:B------:R-:W-:-:S04]  /*1ab0*/  ISETP.NE.AND P0, PT, R14, 0x7d, PT ;  /* 0x0000007d0e00780c */ /* 0x000fc80003f05270 */
[----:B------:R-:W-:-:S04]  /*1ac0*/  SEL R19, R19, 0x2, !P0 ;  /* 0x0000000213137807 */ /* 0x000fc80004000000 */
[----:B--2---:R-:W-:-:S13]  /*1ad0*/  ISETP.NE.AND P0, PT, R16, R19, PT ;  /* 0x000000131000720c */ /* 0x004fda0003f05270 */
[----:B------:R-:W-:Y:S05]  /*1ae0*/  @P0 BRA `(.L_x_48) ;  /* 0x0000000400040947 */ /* 0x000fea0003800000 */
[----:B------:R-:W-:Y:S02]  /*1af0*/  IMAD.MOV.U32 R19, RZ, RZ, -0x1 ;  /* 0xffffffffff137424 */ /* 0x000fe400078e00ff */
[----:B------:R-:W-:-:S03]  /*1b00*/  VIADD R11, R11, 0x1 ;  /* 0x000000010b0b7836 */ /* 0x000fc60000000000 */
[----:B------:R0:W-:Y:S04]  /*1b10*/  STG.E desc[UR4][R2.64+0x8], R19 ;  /* 0x0000081302007986 */ /* 0x0001e8000c101904 */
[----:B------:R0:W-:Y:S02]  /*1b20*/  STG.E desc[UR4][R12.64+0x8], R11 ;  /* 0x0000080b0c007986 */ /* 0x0001e4000c101904 */
.L_x_43:
[----:B------:R-:W-:Y:S05]  /*1b30*/  BSYNC.RECONVERGENT B6 ;  /* 0x0000000000067941 */ /* 0x000fea0003800200 */
.L_x_42:
[----:B------:R-:W-:-:S13]  /*1b40*/  ISETP.NE.AND P0, PT, R15, RZ, PT ;  /* 0x000000ff0f00720c */ /* 0x000fda0003f05270 */
[----:B------:R-:W-:Y:S05]  /*1b50*/  @!P0 BRA `(.L_x_49) ;  /* 0x0000000000d48947 */ /* 0x000fea0003800000 */
[----:B------:R-:W-:-:S13]  /*1b60*/  ISETP.GE.AND P0, PT, R17, RZ, PT ;  /* 0x000000ff1100720c */ /* 0x000fda0003f06270 */
[----:B------:R-:W-:Y:S05]  /*1b70*/  @!P0 BRA `(.L_x_11) ;  /* 0x0000000000308947 */ /* 0x000fea0003800000 */
.L_x_52:
[----:B0-----:R-:W-:-:S05]  /*1b80*/  IMAD.WIDE.U32 R12, R17, 0x10, R6 ;  /* 0x00000010110c7825 */ /* 0x001fca00078e0006 */
[----:B------:R-:W2:Y:S02]  /*1b90*/  LDG.E R11, desc[UR4][R12.64+0x4] ;  /* 0x000004040c0b7981 */ /* 0x000ea4000c1e1900 */
[----:B--2---:R-:W-:-:S13]  /*1ba0*/  ISETP.NE.AND P0, PT, R11, -0x1, PT ;  /* 0xffffffff0b00780c */ /* 0x004fda0003f05270 */
[----:B------:R-:W-:Y:S05]  /*1bb0*/  @!P0 BRA `(.L_x_50) ;  /* 0x00000000000c8947 */ /* 0x000fea0003800000 */
[----:B------:R-:W2:Y:S02]  /*1bc0*/  LDG.E R12, desc[UR4][R12.64+0x8] ;  /* 0x000008040c0c7981 */ /* 0x000ea4000c1e1900 */
[----:B--2---:R-:W-:-:S13]  /*1bd0*/  ISETP.NE.AND P0, PT, R12, -0x1, PT ;  /* 0xffffffff0c00780c */ /* 0x004fda0003f05270 */
[----:B------:R-:W-:Y:S05]  /*1be0*/  @!P0 BRA `(.L_x_51) ;  /* 0x0000000000108947 */ /* 0x000fea0003800000 */
.L_x_50:
[----:B------:R-:W-:-:S13]  /*1bf0*/  ISETP.NE.AND P0, PT, R17, RZ, PT ;  /* 0x000000ff1100720c */ /* 0x000fda0003f05270 */
[----:B------:R-:W-:Y:S05]  /*1c00*/  @!P0 BRA `(.L_x_11) ;  /* 0x00000000000c8947 */ /* 0x000fea0003800000 */
[----:B------:R-:W-:Y:S01]  /*1c10*/  VIADD R17, R17, 0xffffffff ;  /* 0xffffffff11117836 */ /* 0x000fe20000000000 */
[----:B------:R-:W-:Y:S06]  /*1c20*/  BRA `(.L_x_52) ;  /* 0xfffffffc00d47947 */ /* 0x000fec000383ffff */
.L_x_51:
[----:B------:R3:W-:Y:S02]  /*1c30*/  STG.E desc[UR4][R2.64+0x8], R17 ;  /* 0x0000081102007986 */ /* 0x0007e4000c101904 */
.L_x_11:
[----:B------:R-:W-:Y:S05]  /*1c40*/  BSYNC.RELIABLE B4 ;  /* 0x0000000000047941 */ /* 0x000fea0003800100 */
.L_x_8:
[----:B012-4-:R-:W2:Y:S02]  /*1c50*/  LDG.E R11, desc[UR4][R2.64] ;  /* 0x00000004020b7981 */ /* 0x017ea4000c1e1900 */
[----:B--2---:R-:W-:-:S05]  /*1c60*/  VIADD R11, R11, 0x1 ;  /* 0x000000010b0b7836 */ /* 0x004fca0000000000 */
[----:B------:R0:W-:Y:S01]  /*1c70*/  STG.E desc[UR4][R2.64], R11 ;  /* 0x0000000b02007986 */ /* 0x0001e2000c101904 */
[----:B------:R-:W-:-:S04]  /*1c80*/  ISETP.GT.U32.AND P0, PT, R4, R11, PT ;  /* 0x0000000b0400720c */ /* 0x000fc80003f04070 */
[----:B------:R-:W-:-:S13]  /*1c90*/  ISETP.GT.U32.AND.EX P0, PT, R5, RZ, PT, P0 ;  /* 0x000000ff0500720c */ /* 0x000fda0003f04100 */
[----:B0-----:R-:W-:Y:S05]  /*1ca0*/  @P0 BRA `(.L_x_53) ;  /* 0xffffffe400440947 */ /* 0x001fea000383ffff */
.L_x_7:
[----:B------:R-:W-:Y:S05]  /*1cb0*/  BSYNC.RECONVERGENT B5 ;  /* 0x0000000000057941 */ /* 0x000fea0003800200 */
.L_x_6:
[----:B------:R-:W0:Y:S01]  /*1cc0*/  LDCU.64 UR6, c[0x0][0x398] ;  /* 0x00007300ff0677ac */ /* 0x000e220008000a00 */
[----:B------:R-:W-:Y:S01]  /*1cd0*/  BSSY.RECONVERGENT B0, `(.L_x_54) ;  /* 0x0000014000007945 */ /* 0x000fe20003800200 */
[----:B0-----:R-:W-:-:S04]  /*1ce0*/  UISETP.NE.U32.AND UP0, UPT, UR6, URZ, UPT ;  /* 0x000000ff0600728c */ /* 0x001fc8000bf05070 */
[----:B------:R-:W-:-:S09]  /*1cf0*/  UISETP.NE.AND.EX UP0, UPT, UR7, URZ, UPT, UP0 ;  /* 0x000000ff0700728c */ /* 0x000fd2000bf05300 */
[----:B------:R-:W-:Y:S05]  /*1d00*/  BRA.U !UP0, `(.L_x_55) ;  /* 0x0000000108407547 */ /* 0x000fea000b800000 */
[----:B---3--:R-:W2:Y:S02]  /*1d10*/  LDG.E R2, desc[UR4][R2.64+0x4] ;  /* 0x0000040402027981 */ /* 0x008ea4000c1e1900 */
[----:B--2---:R-:W-:-:S05]  /*1d20*/  VIADD R4, R2, 0xffffffff ;  /* 0xffffffff02047836 */ /* 0x004fca0000000000 */
[----:B------:R-:W-:-:S13]  /*1d30*/  ISETP.GE.AND P0, PT, R4, RZ, PT ;  /* 0x000000ff0400720c */ /* 0x000fda0003f06270 */
[----:B------:R-:W-:Y:S05]  /*1d40*/  @!P0 BRA `(.L_x_55) ;  /* 0x0000000000308947 */ /* 0x000fea0003800000 */
.L_x_59:
[----:B------:R-:W-:-:S05]  /*1d50*/  IMAD.WIDE.U32 R2, R4, 0x10, R6 ;  /* 0x0000001004027825 */ /* 0x000fca00078e0006 */
[----:B------:R-:W2:Y:S01]  /*1d60*/  LDG.E R5, desc[UR4][R2.64+0x4] ;  /* 0x0000040402057981 */ /* 0x000ea2000c1e1900 */
[----:B------:R-:W-:Y:S01]  /*1d70*/  BSSY.RECONVERGENT B1, `(.L_x_56) ;  /* 0x0000006000017945 */ /* 0x000fe20003800200 */
[----:B--2---:R-:W-:-:S13]  /*1d80*/  ISETP.NE.AND P0, PT, R5, -0x1, PT ;  /* 0xffffffff0500780c */ /* 0x004fda0003f05270 */
[----:B------:R-:W-:Y:S05]  /*1d90*/  @!P0 BRA `(.L_x_57) ;  /* 0x00000000000c8947 */ /* 0x000fea0003800000 */
[----:B------:R-:W2:Y:S02]  /*1da0*/  LDG.E R2, desc[UR4][R2.64+0x8] ;  /* 0x0000080402027981 */ /* 0x000ea4000c1e1900 */
[----:B--2---:R-:W-:-:S13]  /*1db0*/  ISETP.NE.AND P0, PT, R2, -0x1, PT ;  /* 0xffffffff0200780c */ /* 0x004fda0003f05270 */
[----:B------:R-:W-:Y:S05]  /*1dc0*/  @!P0 BRA `(.L_x_58) ;  /* 0x0000000000248947 */ /* 0x000fea0003800000 */
.L_x_57:
[----:B------:R-:W-:Y:S05]  /*1dd0*/  BSYNC.RECONVERGENT B1 ;  /* 0x0000000000017941 */ /* 0x000fea0003800200 */
.L_x_56:
[C---:B------:R-:W-:Y:S01]  /*1de0*/  ISETP.NE.AND P0, PT, R4.reuse, RZ, PT ;  /* 0x000000ff0400720c */ /* 0x040fe20003f05270 */
[----:B------:R-:W-:-:S12]  /*1df0*/  VIADD R4, R4, 0xffffffff ;  /* 0xffffffff04047836 */ /* 0x000fd80000000000 */
[----:B------:R-:W-:Y:S05]  /*1e00*/  @P0 BRA `(.L_x_59) ;  /* 0xfffffffc00d00947 */ /* 0x000fea000383ffff */
.L_x_55:
[----:B------:R-:W-:Y:S05]  /*1e10*/  BSYNC.RECONVERGENT B0 ;  /* 0x0000000000007941 */ /* 0x000fea0003800200 */
.L_x_54:
[----:B---3--:R-:W0:Y:S02]  /*1e20*/  LDC.64 R2, c[0x0][0x3a8] ;  /* 0x0000ea00ff027b82 */ /* 0x008e240000000a00 */
[----:B0-----:R-:W-:-:S05]  /*1e30*/  IMAD.WIDE R2, R0, 0x4, R2 ;  /* 0x0000000400027825 */ /* 0x001fca00078e0202 */
[----:B-----5:R-:W-:Y:S01]  /*1e40*/  STG.E desc[UR4][R2.64], R10 ;  /* 0x0000000a02007986 */ /* 0x020fe2000c101904 */
[----:B------:R-:W-:Y:S05]  /*1e50*/  EXIT ;  /* 0x000000000000794d */ /* 0x000fea0003800000 */
.L_x_58:
[----:B------:R-:W0:Y:S01]  /*1e60*/  LDC.64 R2, c[0x0][0x3a8] ;  /* 0x0000ea00ff027b82 */ /* 0x000e220000000a00 */
[----:B------:R-:W-:Y:S02]  /*1e70*/  IMAD.MOV.U32 R5, RZ, RZ, -0x3 ;  /* 0xfffffffdff057424 */ /* 0x000fe400078e00ff */
[----:B0-----:R-:W-:-:S05]  /*1e80*/  IMAD.WIDE R2, R0, 0x4, R2 ;  /* 0x0000000400027825 */ /* 0x001fca00078e0202 */
[----:B------:R-:W-:Y:S01]  /*1e90*/  STG.E desc[UR4][R2.64], R5 ;  /* 0x0000000502007986 */ /* 0x000fe2000c101904 */
[----:B------:R-:W-:Y:S05]  /*1ea0*/  EXIT ;  /* 0x000000000000794d */ /* 0x000fea0003800000 */
.L_x_49:
[----:B0-----:R-:W0:Y:S01]  /*1eb0*/  LDC.64 R2, c[0x0][0x3a8] ;  /* 0x0000ea00ff027b82 */ /* 0x001e220000000a00 */
[----:B------:R-:W-:Y:S02]  /*1ec0*/  IMAD.MOV.U32 R5, RZ, RZ, -0x2 ;  /* 0xfffffffeff057424 */ /* 0x000fe400078e00ff */
[----:B0-----:R-:W-:-:S05]  /*1ed0*/  IMAD.WIDE R2, R0, 0x4, R2 ;  /* 0x0000000400027825 */ /* 0x001fca00078e0202 */
[----:B------:R-:W-:Y:S01]  /*1ee0*/  STG.E desc[UR4][R2.64], R5 ;  /* 0x0000000502007986 */ /* 0x000fe2000c101904 */
[----:B------:R-:W-:Y:S05]  /*1ef0*/  EXIT ;  /* 0x000000000000794d */ /* 0x000fea0003800000 */
.L_x_48:
[----:B------:R-:W0:Y:S01]  /*1f00*/  LDC.64 R2, c[0x0][0x3a8] ;  /* 0x0000ea00ff027b82 */ /* 0x000e220000000a00 */
[----:B------:R-:W-:Y:S02]  /*1f10*/  IMAD.MOV.U32 R5, RZ, RZ, -0x2 ;  /* 0xfffffffeff057424 */ /* 0x000fe400078e00ff */
[----:B0-----:R-:W-:-:S05]  /*1f20*/  IMAD.WIDE R2, R0, 0x4, R2 ;  /* 0x0000000400027825 */ /* 0x001fca00078e0202 */
[----:B------:R-:W-:Y:S01]  /*1f30*/  STG.E desc[UR4][R2.64], R5 ;  /* 0x0000000502007986 */ /* 0x000fe2000c101904 */
[----:B------:R-:W-:Y:S05]  /*1f40*/  EXIT ;  /* 0x000000000000794d */ /* 0x000fea0003800000 */
.L_x_60:
        /* <DEDUP_REMOVED lines=11> */
.L_x_63:


//--------------------- .nv.shared.reserved.0     --------------------------
	.section	.nv.shared.reserved.0,"aw",@nobits
	.weak		__nv_reservedSMEM_offset_0_alias
	.size		__nv_reservedSMEM_offset_0_alias, 0, 64
	.other		__nv_reservedSMEM_offset_0_alias,@"STO_CUDA_RESERVED_SHARED STV_DEFAULT"
__nv_reservedSMEM_offset_0_alias:
	.zero		0
	.zero		64


//--------------------- .nv.global                --------------------------
	.section	.nv.global,"aw",@nobits
.nv.global:
	.type		_ZN34_INTERNAL_6e71fa3b_4_k_cu_421412666thrust24THRUST_300001_SM_1000_NS12placeholders2_8E,@object
	.size		_ZN34_INTERNAL_6e71fa3b_4_k_cu_421412666thrust24THRUST_300001_SM_1000_NS12placeholders2_8E,(_ZN34_INTERNAL_6e71fa3b_4_k_cu_421412664cuda3std3__436_GLOBAL__N__6e71fa3b_4_k_cu_421412666ignoreE - _ZN34_INTERNAL_6e71fa3b_4_k_cu_421412666thrust24THRUST_300001_SM_1000_NS12placeholders2_8E)
_ZN34_INTERNAL_6e71fa3b_4_k_cu_421412666thrust24THRUST_300001_SM_1000_NS12placeholders2_8E:
	.zero		1
	.type		_ZN34_INTERNAL_6e71fa3b_4_k_cu_421412664cuda3std3__436_GLOBAL__N__6e71fa3b_4_k_cu_421412666ignoreE,@object
	.size		_ZN34_INTERNAL_6e71fa3b_4_k_cu_421412664cuda3std3__436_GLOBAL__N__6e71fa3b_4_k_cu_421412666ignoreE,(_ZN34_INTERNAL_6e71fa3b_4_k_cu_421412664cuda3std6ranges3__45__cpo4dataE - _ZN34_INTERNAL_6e71fa3b_4_k_cu_421412664cuda3std3__436_GLOBAL__N__6e71fa3b_4_k_cu_421412666ignoreE)
_ZN34_INTERNAL_6e71fa3b_4_k_cu_421412664cuda3std3__436_GLOBAL__N__6e71fa3b_4_k_cu_421412666ignoreE:
	.zero		1
	.type		_ZN34_INTERNAL_6e71fa3b_4_k_cu_421412664cuda3std6ranges3__45__cpo4dataE,@object
	.size		_ZN34_INTERNAL_6e71fa3b_4_k_cu_421412664cuda3std6ranges3__45__cpo4dataE,(_ZN34_INTERNAL_6e71fa3b_4_k_cu_421412666thrust24THRUST_300001_SM_1000_NS6system3cpp3parE - _ZN34_INTERNAL_6e71fa3b_4_k_cu_421412664cuda3std6ranges3__45__cpo4dataE)
_ZN34_INTERNAL_6e71fa3b_4_k_cu_421412664cuda3std6ranges3__45__cpo4dataE:
	.zero		1
	.type		_ZN34_INTERNAL_6e71fa3b_4_k_cu_421412666thrust24THRUST_300001_SM_1000_NS6system3cpp3parE,@object
	.size		_ZN34_INTERNAL_6e71fa3b_4_k_cu_421412666thrust24THRUST_300001_SM_1000_NS6system3cpp3parE,(_ZN34_INTERNAL_6e71fa3b_4_k_cu_421412664cuda3std3__45__cpo5beginE - _ZN34_INTERNAL_6e71fa3b_4_k_cu_421412666thrust24THRUST_300001_SM_1000_NS6system3cpp3parE)
_ZN34_INTERNAL_6e71fa3b_4_k_cu_421412666thrust24THRUST_300001_SM_1000_NS6system3cpp3parE:
	.zero		1
	.type		_ZN34_INTERNAL_6e71fa3b_4_k_cu_421412664cuda3std3__45__cpo5beginE,@object
	.size		_ZN34_INTERNAL_6e71fa3b_4_k_cu_421412664cuda3std3__45__cpo5beginE,(_ZN34_INTERNAL_6e71fa3b_4_k_cu_421412664cuda3std6ranges3__45__cpo5beginE - _ZN34_INTERNAL_6e71fa3b_4_k_cu_421412664cuda3std3__45__cpo5beginE)
_ZN34_INTERNAL_6e71fa3b_4_k_cu_421412664cuda3std3__45__cpo5beginE:
	.zero		1
	.type		_ZN34_INTERNAL_6e71fa3b_4_k_cu_421412664cuda3std6ranges3__45__cpo5beginE,@object
	.size		_ZN34_INTERNAL_6e71fa3b_4_k_cu_421412664cuda3std6ranges3__45__cpo5beginE,(_ZN34_INTERNAL_6e71fa3b_4_k_cu_421412666thrust24THRUST_300001_SM_1000_NS6deviceE - _ZN34_INTERNAL_6e71fa3b_4_k_cu_421412664cuda3std6ranges3__45__cpo5beginE)
_ZN34_INTERNAL_6e71fa3b_4_k_cu_421412664cuda3std6ranges3__45__cpo5beginE:
	.zero		1
	.type		_ZN34_INTERNAL_6e71fa3b_4_k_cu_421412666thrust24THRUST_300001_SM_1000_NS6deviceE,@object
	.size		_ZN34_INTERNAL_6e71fa3b_4_k_cu_421412666thrust24THRUST_300001_SM_1000_NS6deviceE,(_ZN34_INTERNAL_6e71fa3b_4_k_cu_421412664cuda3std3__47nulloptE - _ZN34_INTERNAL_6e71fa3b_4_k_cu_421412666thrust24THRUST_300001_SM_1000_NS6deviceE)
_ZN34_INTERNAL_6e71fa3b_4_k_cu_421412666thrust24THRUST_300001_SM_1000_NS6deviceE:
	.zero		1
	.type		_ZN34_INTERNAL_6e71fa3b_4_k_cu_421412664cuda3std3__47nulloptE,@object
	.size		_ZN34_INTERNAL_6e71fa3b_4_k_cu_421412664cuda3std3__47nulloptE,(_ZN34_INTERNAL_6e71fa3b_4_k_cu_421412664cuda3std6ranges3__45__cpo8distanceE - _ZN34_INTERNAL_6e71fa3b_4_k_cu_421412664cuda3std3__47nulloptE)
_ZN34_INTERNAL_6e71fa3b_4_k_cu_421412664cuda3std3__47nulloptE:
	.zero		1
	.type		_ZN34_INTERNAL_6e71fa3b_4_k_cu_421412664cuda3std6ranges3__45__cpo8distanceE,@object
	.size		_ZN34_INTERNAL_6e71fa3b_4_k_cu_421412664cuda3std6ranges3__45__cpo8distanceE,(_ZN34_INTERNAL_6e71fa3b_4_k_cu_421412666thrust24THRUST_300001_SM_1000_NS12placeholders2_4E - _ZN34_INTERNAL_6e71fa3b_4_k_cu_421412664cuda3std6ranges3__45__cpo8distanceE)
_ZN34_INTERNAL_6e71fa3b_4_k_cu_421412664cuda3std6ranges3__45__cpo8distanceE:
	.zero		1
	.type		_ZN34_INTERNAL_6e71fa3b_4_k_cu_421412666thrust24THRUST_300001_SM_1000_NS12placeholders2_4E,@object
	.size		_ZN34_INTERNAL_6e71fa3b_4_k_cu_421412666thrust24THRUST_300001_SM_1000_NS12placeholders2_4E,(_ZN34_INTERNAL_6e71fa3b_4_k_cu_421412664cuda3std3__45__cpo6rbeginE - _ZN34_INTERNAL_6e71fa3b_4_k_cu_421412666thrust24THRUST_300001_SM_1000_NS12placeholders2_4E)
_ZN34_INTERNAL_6e71fa3b_4_k_cu_421412666thrust24THRUST_300001_SM_1000_NS12placeholders2_4E:
	.zero		1
	.type		_ZN34_INTERNAL_6e71fa3b_4_k_cu_421412664cuda3std3__45__cpo6rbeginE,@object
	.size		_ZN34_INTERNAL_6e71fa3b_4_k_cu_421412664cuda3std3__45__cpo6rbeginE,(_ZN34_INTERNAL_6e71fa3b_4_k_cu_421412664cuda3std6ranges3__45__cpo7advanceE - _ZN34_INTERNAL_6e71fa3b_4_k_cu_421412664cuda3std3__45__cpo6rbeginE)
_ZN34_INTERNAL_6e71fa3b_4_k_cu_421412664cuda3std3__45__cpo6rbeginE:
	.zero		1
	.type		_ZN34_INTERNAL_6e71fa3b_4_k_cu_421412664cuda3std6ranges3__45__cpo7advanceE,@object
	.size		_ZN34_INTERNAL_6e71fa3b_4_k_cu_421412664cuda3std6ranges3__45__cpo7advanceE,(_ZN34_INTERNAL_6e71fa3b_4_k_cu_421412666thrust24THRUST_300001_SM_1000_NS12placeholders3_10E - _ZN34_INTERNAL_6e71fa3b_4_k_cu_421412664cuda3std6ranges3__45__cpo7advanceE)
_ZN34_INTERNAL_6e71fa3b_4_k_cu_421412664cuda3std6ranges3__45__cpo7advanceE:
	.zero		1
	.type		_ZN34_INTERNAL_6e71fa3b_4_k_cu_421412666thrust24THRUST_300001_SM_1000_NS12placeholders3_10E,@object
	.size		_ZN34_INTERNAL_6e71fa3b_4_k_cu_421412666thrust24THRUST_300001_SM_1000_NS12placeholders3_10E,(_ZN34_INTERNAL_6e71fa3b_4_k_cu_421412664cuda3std3__48in_placeE - _ZN34_INTERNAL_6e71fa3b_4_k_cu_421412666thrust24THRUST_300001_SM_1000_NS12placeholders3_10E)
_ZN34_INTERNAL_6e71fa3b_4_k_cu_421412666thrust24THRUST_300001_SM_1000_NS12placeholders3_10E:
	.zero		1
	.type		_ZN34_INTERNAL_6e71fa3b_4_k_cu_421412664cuda3std3__48in_placeE,@object
	.size		_ZN34_INTERNAL_6e71fa3b_4_k_cu_421412664cuda3std3__48in_placeE,(_ZN34_INTERNAL_6e71fa3b_4_k_cu_421412664cuda3std6ranges3__45__cpo4sizeE - _ZN34_INTERNAL_6e71fa3b_4_k_cu_421412664cuda3std3__48in_placeE)
_ZN34_INTERNAL_6e71fa3b_4_k_cu_421412664cuda3std3__48in_placeE:
	.zero		1
	.type		_ZN34_INTERNAL_6e71fa3b_4_k_cu_421412664cuda3std6ranges3__45__cpo4sizeE,@object
	.size		_ZN34_INTERNAL_6e71fa3b_4_k_cu_421412664cuda3std6ranges3__45__cpo4sizeE,(_ZN34_INTERNAL_6e71fa3b_4_k_cu_421412666thrust24THRUST_300001_SM_1000_NS12placeholders2_2E - _ZN34_INTERNAL_6e71fa3b_4_k_cu_421412664cuda3std6ranges3__45__cpo4sizeE)
_ZN34_INTERNAL_6e71fa3b_4_k_cu_421412664cuda3std6ranges3__45__cpo4sizeE:
	.zero		1
	.type		_ZN34_INTERNAL_6e71fa3b_4_k_cu_421412666thrust24THRUST_300001_SM_1000_NS12placeholders2_2E,@object
	.size		_ZN34_INTERNAL_6e71fa3b_4_k_cu_421412666thrust24THRUST_300001_SM_1000_NS12placeholders2_2E,(_ZN34_INTERNAL_6e71fa3b_4_k_cu_421412664cuda3std3__45__cpo6cbeginE - _ZN34_INTERNAL_6e71fa3b_4_k_cu_421412666thrust24THRUST_300001_SM_1000_NS12placeholders2_2E)
_ZN34_INTERNAL_6e71fa3b_4_k_cu_421412666thrust24THRUST_300001_SM_1000_NS12placeholders2_2E:
	.zero		1
	.type		_ZN34_INTERNAL_6e71fa3b_4_k_cu_421412664cuda3std3__45__cpo6cbeginE,@object
	.size		_ZN34_INTERNAL_6e71fa3b_4_k_cu_421412664cuda3std3__45__cpo6cbeginE,(_ZN34_INTERNAL_6e71fa3b_4_k_cu_421412664cuda3std6ranges3__45__cpo6cbeginE - _ZN34_INTERNAL_6e71fa3b_4_k_cu_421412664cuda3std3__45__cpo6cbeginE)
_ZN34_INTERNAL_6e71fa3b_4_k_cu_421412664cuda3std3__45__cpo6cbeginE:
	.zero		1
	.type		_ZN34_INTERNAL_6e71fa3b_4_k_cu_421412664cuda3std6ranges3__45__cpo6cbeginE,@object
	.size		_ZN34_INTERNAL_6e71fa3b_4_k_cu_421412664cuda3std6ranges3__45__cpo6cbeginE,(_ZN34_INTERNAL_6e71fa3b_4_k_cu_421412666thrust24THRUST_300001_SM_1000_NS12placeholders2_6E - _ZN34_INTERNAL_6e71fa3b_4_k_cu_421412664cuda3std6ranges3__45__cpo6cbeginE)
_ZN34_INTERNAL_6e71fa3b_4_k_cu_421412664cuda3std6ranges3__45__cpo6cbeginE:
	.zero		1
	.type		_ZN34_INTERNAL_6e71fa3b_4_k_cu_421412666thrust24THRUST_300001_SM_1000_NS12placeholders2_6E,@object
	.size		_ZN34_INTERNAL_6e71fa3b_4_k_cu_421412666thrust24THRUST_300001_SM_1000_NS12placeholders2_6E,(_ZN34_INTERNAL_6e71fa3b_4_k_cu_421412664cuda3std3__45__cpo7crbeginE - _ZN34_INTERNAL_6e71fa3b_4_k_cu_421412666thrust24THRUST_300001_SM_1000_NS12placeholders2_6E)
_ZN34_INTERNAL_6e71fa3b_4_k_cu_421412666thrust24THRUST_300001_SM_1000_NS12placeholders2_6E:
	.zero		1
	.type		_ZN34_INTERNAL_6e71fa3b_4_k_cu_421412664cuda3std3__45__cpo7crbeginE,@object
	.size		_ZN34_INTERNAL_6e71fa3b_4_k_cu_421412664cuda3std3__45__cpo7crbeginE,(_ZN34_INTERNAL_6e71fa3b_4_k_cu_421412664cuda3std6ranges3__45__cpo4nextE - _ZN34_INTERNAL_6e71fa3b_4_k_cu_421412664cuda3std3__45__cpo7crbeginE)
_ZN34_INTERNAL_6e71fa3b_4_k_cu_421412664cuda3std3__45__cpo7crbeginE:
	.zero		1
	.type		_ZN34_INTERNAL_6e71fa3b_4_k_cu_421412664cuda3std6ranges3__45__cpo4nextE,@object
	.size		_ZN34_INTERNAL_6e71fa3b_4_k_cu_421412664cuda3std6ranges3__45__cpo4nextE,(_ZN34_INTERNAL_6e71fa3b_4_k_cu_421412664cuda3std6ranges3__45__cpo4swapE - _ZN34_INTERNAL_6e71fa3b_4_k_cu_421412664cuda3std6ranges3__45__cpo4nextE)
_ZN34_INTERNAL_6e71fa3b_4_k_cu_421412664cuda3std6ranges3__45__cpo4nextE:
	.zero		1
	.type		_ZN34_INTERNAL_6e71fa3b_4_k_cu_421412664cuda3std6ranges3__45__cpo4swapE,@object
	.size		_ZN34_INTERNAL_6e71fa3b_4_k_cu_421412664cuda3std6ranges3__45__cpo4swapE,(_ZN34_INTERNAL_6e71fa3b_4_k_cu_421412666thrust24THRUST_300001_SM_1000_NS8cuda_cub10par_nosyncE - _ZN34_INTERNAL_6e71fa3b_4_k_cu_421412664cuda3std6ranges3__45__cpo4swapE)
_ZN34_INTERNAL_6e71fa3b_4_k_cu_421412664cuda3std6ranges3__45__cpo4swapE:
	.zero		1
	.type		_ZN34_INTERNAL_6e71fa3b_4_k_cu_421412666thrust24THRUST_300001_SM_1000_NS8cuda_cub10par_nosyncE,@object
	.size		_ZN34_INTERNAL_6e71fa3b_4_k_cu_421412666thrust24THRUST_300001_SM_1000_NS8cuda_cub10par_nosyncE,(_ZN34_INTERNAL_6e71fa3b_4_k_cu_421412666thrust24THRUST_300001_SM_1000_NS3seqE - _ZN34_INTERNAL_6e71fa3b_4_k_cu_421412666thrust24THRUST_300001_SM_1000_NS8cuda_cub10par_nosyncE)
_ZN34_INTERNAL_6e71fa3b_4_k_cu_421412666thrust24THRUST_300001_SM_1000_NS8cuda_cub10par_nosyncE:
	.zero		1
	.type		_ZN34_INTERNAL_6e71fa3b_4_k_cu_421412666thrust24THRUST_300001_SM_1000_NS3seqE,@object
	.size		_ZN34_INTERNAL_6e71fa3b_4_k_cu_421412666thrust24THRUST_300001_SM_1000_NS3seqE,(_ZN34_INTERNAL_6e71fa3b_4_k_cu_421412664cuda3std3__420unreachable_sentinelE - _ZN34_INTERNAL_6e71fa3b_4_k_cu_421412666thrust24THRUST_300001_SM_1000_NS3seqE)
_ZN34_INTERNAL_6e71fa3b_4_k_cu_421412666thrust24THRUST_300001_SM_1000_NS3seqE:
	.zero		1
	.type		_ZN34_INTERNAL_6e71fa3b_4_k_cu_421412664cuda3std3__420unreachable_sentinelE,@object
	.size		_ZN34_INTERNAL_6e71fa3b_4_k_cu_421412664cuda3std3__420unreachable_sentinelE,(_ZN34_INTERNAL_6e71fa3b_4_k_cu_421412664cuda3std6ranges3__45__cpo5ssizeE - _ZN34_INTERNAL_6e71fa3b_4_k_cu_421412664cuda3std3__420unreachable_sentinelE)
_ZN34_INTERNAL_6e71fa3b_4_k_cu_421412664cuda3std3__420unreachable_sentinelE:
	.zero		1
	.type		_ZN34_INTERNAL_6e71fa3b_4_k_cu_421412664cuda3std6ranges3__45__cpo5ssizeE,@object
	.size		_ZN34_INTERNAL_6e71fa3b_4_k_cu_421412664cuda3std6ranges3__45__cpo5ssizeE,(_ZN34_INTERNAL_6e71fa3b_4_k_cu_421412666thrust24THRUST_300001_SM_1000_NS12placeholders2_3E - _ZN34_INTERNAL_6e71fa3b_4_k_cu_421412664cuda3std6ranges3__45__cpo5ssizeE)
_ZN34_INTERNAL_6e71fa3b_4_k_cu_421412664cuda3std6ranges3__45__cpo5ssizeE:
	.zero		1
	.type		_ZN34_INTERNAL_6e71fa3b_4_k_cu_421412666thrust24THRUST_300001_SM_1000_NS12placeholders2_3E,@object
	.size		_ZN34_INTERNAL_6e71fa3b_4_k_cu_421412666thrust24THRUST_300001_SM_1000_NS12placeholders2_3E,(_ZN34_INTERNAL_6e71fa3b_4_k_cu_421412664cuda3std3__45__cpo4cendE - _ZN34_INTERNAL_6e71fa3b_4_k_cu_421412666thrust24THRUST_300001_SM_1000_NS12placeholders2_3E)
_ZN34_INTERNAL_6e71fa3b_4_k_cu_421412666thrust24THRUST_300001_SM_1000_NS12placeholders2_3E:
	.zero		1
	.type		_ZN34_INTERNAL_6e71fa3b_4_k_cu_421412664cuda3std3__45__cpo4cendE,@object
	.size		_ZN34_INTERNAL_6e71fa3b_4_k_cu_421412664cuda3std3__45__cpo4cendE,(_ZN34_INTERNAL_6e71fa3b_4_k_cu_421412664cuda3std6ranges3__45__cpo4cendE - _ZN34_INTERNAL_6e71fa3b_4_k_cu_421412664cuda3std3__45__cpo4cendE)
_ZN34_INTERNAL_6e71fa3b_4_k_cu_421412664cuda3std3__45__cpo4cendE:
	.zero		1
	.type		_ZN34_INTERNAL_6e71fa3b_4_k_cu_421412664cuda3std6ranges3__45__cpo4cendE,@object
	.size		_ZN34_INTERNAL_6e71fa3b_4_k_cu_421412664cuda3std6ranges3__45__cpo4cendE,(_ZN34_INTERNAL_6e71fa3b_4_k_cu_421412666thrust24THRUST_300001_SM_1000_NS12placeholders2_7E - _ZN34_INTERNAL_6e71fa3b_4_k_cu_421412664cuda3std6ranges3__45__cpo4cendE)
_ZN34_INTERNAL_6e71fa3b_4_k_cu_421412664cuda3std6ranges3__45__cpo4cendE:
	.zero		1
	.type		_ZN34_INTERNAL_6e71fa3b_4_k_cu_421412666thrust24THRUST_300001_SM_1000_NS12placeholders2_7E,@object
	.size		_ZN34_INTERNAL_6e71fa3b_4_k_cu_421412666thrust24THRUST_300001_SM_1000_NS12placeholders2_7E,(_ZN34_INTERNAL_6e71fa3b_4_k_cu_421412664cuda3std3__45__cpo5crendE - _ZN34_INTERNAL_6e71fa3b_4_k_cu_421412666thrust24THRUST_300001_SM_1000_NS12placeholders2_7E)
_ZN34_INTERNAL_6e71fa3b_4_k_cu_421412666thrust24THRUST_300001_SM_1000_NS12placeholders2_7E:
	.zero		1
	.type		_ZN34_INTERNAL_6e71fa3b_4_k_cu_421412664cuda3std3__45__cpo5crendE,@object
	.size		_ZN34_INTERNAL_6e71fa3b_4_k_cu_421412664cuda3std3__45__cpo5crendE,(_ZN34_INTERNAL_6e71fa3b_4_k_cu_421412664cuda3std6ranges3__45__cpo4prevE - _ZN34_INTERNAL_6e71fa3b_4_k_cu_421412664cuda3std3__45__cpo5crendE)
_ZN34_INTERNAL_6e71fa3b_4_k_cu_421412664cuda3std3__45__cpo5crendE:
	.zero		1
	.type		_ZN34_INTERNAL_6e71fa3b_4_k_cu_421412664cuda3std6ranges3__45__cpo4prevE,@object
	.size		_ZN34_INTERNAL_6e71fa3b_4_k_cu_421412664cuda3std6ranges3__45__cpo4prevE,(_ZN34_INTERNAL_6e71fa3b_4_k_cu_421412664cuda3std6ranges3__45__cpo9iter_moveE - _ZN34_INTERNAL_6e71fa3b_4_k_cu_421412664cuda3std6ranges3__45__cpo4prevE)
_ZN34_INTERNAL_6e71fa3b_4_k_cu_421412664cuda3std6ranges3__45__cpo4prevE:
	.zero		1
	.type		_ZN34_INTERNAL_6e71fa3b_4_k_cu_421412664cuda3std6ranges3__45__cpo9iter_moveE,@object
	.size		_ZN34_INTERNAL_6e71fa3b_4_k_cu_421412664cuda3std6ranges3__45__cpo9iter_moveE,(_ZN34_INTERNAL_6e71fa3b_4_k_cu_421412666thrust24THRUST_300001_SM_1000_NS6system6detail10sequential3seqE - _ZN34_INTERNAL_6e71fa3b_4_k_cu_421412664cuda3std6ranges3__45__cpo9iter_moveE)
_ZN34_INTERNAL_6e71fa3b_4_k_cu_421412664cuda3std6ranges3__45__cpo9iter_moveE:
	.zero		1
	.type		_ZN34_INTERNAL_6e71fa3b_4_k_cu_421412666thrust24THRUST_300001_SM_1000_NS6system6detail10sequential3seqE,@object
	.size		_ZN34_INTERNAL_6e71fa3b_4_k_cu_421412666thrust24THRUST_300001_SM_1000_NS6system6detail10sequential3seqE,(_ZN34_INTERNAL_6e71fa3b_4_k_cu_421412666thrust24THRUST_300001_SM_1000_NS12placeholders2_9E - _ZN34_INTERNAL_6e71fa3b_4_k_cu_421412666thrust24THRUST_300001_SM_1000_NS6system6detail10sequential3seqE)
_ZN34_INTERNAL_6e71fa3b_4_k_cu_421412666thrust24THRUST_300001_SM_1000_NS6system6detail10sequential3seqE:
	.zero		1
	.type		_ZN34_INTERNAL_6e71fa3b_4_k_cu_421412666thrust24THRUST_300001_SM_1000_NS12placeholders2_9E,@object
	.size		_ZN34_INTERNAL_6e71fa3b_4_k_cu_421412666thrust24THRUST_300001_SM_1000_NS12placeholders2_9E,(_ZN34_INTERNAL_6e71fa3b_4_k_cu_421412664cuda3std3__419piecewise_constructE - _ZN34_INTERNAL_6e71fa3b_4_k_cu_421412666thrust24THRUST_300001_SM_1000_NS12placeholders2_9E)
_ZN34_INTERNAL_6e71fa3b_4_k_cu_421412666thrust24THRUST_300001_SM_1000_NS12placeholders2_9E:
	.zero		1
	.type		_ZN34_INTERNAL_6e71fa3b_4_k_cu_421412664cuda3std3__419piecewise_constructE,@object
	.size		_ZN34_INTERNAL_6e71fa3b_4_k_cu_421412664cuda3std3__419piecewise_constructE,(_ZN34_INTERNAL_6e71fa3b_4_k_cu_421412664cuda3std6ranges3__45__cpo5cdataE - _ZN34_INTERNAL_6e71fa3b_4_k_cu_421412664cuda3std3__419piecewise_constructE)
_ZN34_INTERNAL_6e71fa3b_4_k_cu_421412664cuda3std3__419piecewise_constructE:
	.zero		1
	.type		_ZN34_INTERNAL_6e71fa3b_4_k_cu_421412664cuda3std6ranges3__45__cpo5cdataE,@object
	.size		_ZN34_INTERNAL_6e71fa3b_4_k_cu_421412664cuda3std6ranges3__45__cpo5cdataE,(_ZN34_INTERNAL_6e71fa3b_4_k_cu_421412666thrust24THRUST_300001_SM_1000_NS12placeholders2_1E - _ZN34_INTERNAL_6e71fa3b_4_k_cu_421412664cuda3std6ranges3__45__cpo5cdataE)
_ZN34_INTERNAL_6e71fa3b_4_k_cu_421412664cuda3std6ranges3__45__cpo5cdataE:
	.zero		1
	.type		_ZN34_INTERNAL_6e71fa3b_4_k_cu_421412666thrust24THRUST_300001_SM_1000_NS12placeholders2_1E,@object
	.size		_ZN34_INTERNAL_6e71fa3b_4_k_cu_421412666thrust24THRUST_300001_SM_1000_NS12placeholders2_1E,(_ZN34_INTERNAL_6e71fa3b_4_k_cu_421412664cuda3std3__45__cpo3endE - _ZN34_INTERNAL_6e71fa3b_4_k_cu_421412666thrust24THRUST_300001_SM_1000_NS12placeholders2_1E)
_ZN34_INTERNAL_6e71fa3b_4_k_cu_421412666thrust24THRUST_300001_SM_1000_NS12placeholders2_1E:
	.zero		1
	.type		_ZN34_INTERNAL_6e71fa3b_4_k_cu_421412664cuda3std3__45__cpo3endE,@object
	.size		_ZN34_INTERNAL_6e71fa3b_4_k_cu_421412664cuda3std3__45__cpo3endE,(_ZN34_INTERNAL_6e71fa3b_4_k_cu_421412664cuda3std6ranges3__45__cpo3endE - _ZN34_INTERNAL_6e71fa3b_4_k_cu_421412664cuda3std3__45__cpo3endE)
_ZN34_INTERNAL_6e71fa3b_4_k_cu_421412664cuda3std3__45__cpo3endE:
	.zero		1
	.type		_ZN34_INTERNAL_6e71fa3b_4_k_cu_421412664cuda3std6ranges3__45__cpo3endE,@object
	.size		_ZN34_INTERNAL_6e71fa3b_4_k_cu_421412664cuda3std6ranges3__45__cpo3endE,(_ZN34_INTERNAL_6e71fa3b_4_k_cu_421412666thrust24THRUST_300001_SM_1000_NS12placeholders2_5E - _ZN34_INTERNAL_6e71fa3b_4_k_cu_421412664cuda3std6ranges3__45__cpo3endE)
_ZN34_INTERNAL_6e71fa3b_4_k_cu_421412664cuda3std6ranges3__45__cpo3endE:
	.zero		1
	.type		_ZN34_INTERNAL_6e71fa3b_4_k_cu_421412666thrust24THRUST_300001_SM_1000_NS12placeholders2_5E,@object
	.size		_ZN34_INTERNAL_6e71fa3b_4_k_cu_421412666thrust24THRUST_300001_SM_1000_NS12placeholders2_5E,(_ZN34_INTERNAL_6e71fa3b_4_k_cu_421412664cuda3std3__45__cpo4rendE - _ZN34_INTERNAL_6e71fa3b_4_k_cu_421412666thrust24THRUST_300001_SM_1000_NS12placeholders2_5E)
_ZN34_INTERNAL_6e71fa3b_4_k_cu_421412666thrust24THRUST_300001_SM_1000_NS12placeholders2_5E:
	.zero		1
	.type		_ZN34_INTERNAL_6e71fa3b_4_k_cu_421412664cuda3std3__45__cpo4rendE,@object
	.size		_ZN34_INTERNAL_6e71fa3b_4_k_cu_421412664cuda3std3__45__cpo4rendE,(_ZN34_INTERNAL_6e71fa3b_4_k_cu_421412664cuda3std6ranges3__45__cpo9iter_swapE - _ZN34_INTERNAL_6e71fa3b_4_k_cu_421412664cuda3std3__45__cpo4rendE)
_ZN34_INTERNAL_6e71fa3b_4_k_cu_421412664cuda3std3__45__cpo4rendE:
	.zero		1
	.type		_ZN34_INTERNAL_6e71fa3b_4_k_cu_421412664cuda3std6ranges3__45__cpo9iter_swapE,@object
	.size		_ZN34_INTERNAL_6e71fa3b_4_k_cu_421412664cuda3std6ranges3__45__cpo9iter_swapE,(_ZN34_INTERNAL_6e71fa3b_4_k_cu_421412664cuda3std3__48unexpectE - _ZN34_INTERNAL_6e71fa3b_4_k_cu_421412664cuda3std6ranges3__45__cpo9iter_swapE)
_ZN34_INTERNAL_6e71fa3b_4_k_cu_421412664cuda3std6ranges3__45__cpo9iter_swapE:
	.zero		1
	.type		_ZN34_INTERNAL_6e71fa3b_4_k_cu_421412664cuda3std3__48unexpectE,@object
	.size		_ZN34_INTERNAL_6e71fa3b_4_k_cu_421412664cuda3std3__48unexpectE,(_ZN34_INTERNAL_6e71fa3b_4_k_cu_421412666thrust24THRUST_300001_SM_1000_NS8cuda_cub3parE - _ZN34_INTERNAL_6e71fa3b_4_k_cu_421412664cuda3std3__48unexpectE)
_ZN34_INTERNAL_6e71fa3b_4_k_cu_421412664cuda3std3__48unexpectE:
	.zero		1
	.type		_ZN34_INTERNAL_6e71fa3b_4_k_cu_421412666thrust24THRUST_300001_SM_1000_NS8cuda_cub3parE,@object
	.size		_ZN34_INTERNAL_6e71fa3b_4_k_cu_421412666thrust24THRUST_300001_SM_1000_NS8cuda_cub3parE,(.L_29 - _ZN34_INTERNAL_6e71fa3b_4_k_cu_421412666thrust24THRUST_300001_SM_1000_NS8cuda_cub3parE)
_ZN34_INTERNAL_6e71fa3b_4_k_cu_421412666thrust24THRUST_300001_SM_1000_NS8cuda_cub3parE:
	.zero		1
.L_29:


//--------------------- .nv.constant0._ZN3cub18CUB_300001_SM_10006detail11EmptyKernelIvEEvv --------------------------
	.section	.nv.constant0._ZN3cub18CUB_300001_SM_10006detail11EmptyKernelIvEEvv,"a",@progbits
	.sectionflags	@""
	.align	4
.nv.constant0._ZN3cub18CUB_300001_SM_10006detail11EmptyKernelIvEEvv:
	.zero		896


//--------------------- .nv.constant0.jsmn_init   --------------------------
	.section	.nv.constant0.jsmn_init,"a",@progbits
	.sectionflags	@""
	.align	4
.nv.constant0.jsmn_init:
	.zero		908


//--------------------- .nv.constant0.jsmn_parse  --------------------------
	.section	.nv.constant0.jsmn_parse,"a",@progbits
	.sectionflags	@""
	.align	4
.nv.constant0.jsmn_parse:
	.zero		944


//--------------------- SYMBOLS --------------------------

	.type		.nv.reservedSmem.offset0,@object
	.size		.nv.reservedSmem.offset0,0x4
